//
// Generated by NVIDIA NVVM Compiler
//
// Compiler Build ID: CL-36424714
// Cuda compilation tools, release 13.0, V13.0.88
// Based on NVVM 20.0.0
//

.version 9.0
.target sm_100
.address_size 64

	// .globl	_Z3q2aPiS_S_ii

.visible .entry _Z3q2aPiS_S_ii(
	.param .u64 .ptr .align 1 _Z3q2aPiS_S_ii_param_0,
	.param .u64 .ptr .align 1 _Z3q2aPiS_S_ii_param_1,
	.param .u64 .ptr .align 1 _Z3q2aPiS_S_ii_param_2,
	.param .u32 _Z3q2aPiS_S_ii_param_3,
	.param .u32 _Z3q2aPiS_S_ii_param_4
)
{
	.reg .pred 	%p<10>;
	.reg .b32 	%r<115>;
	.reg .b64 	%rd<56>;

	ld.param.u64 	%rd22, [_Z3q2aPiS_S_ii_param_0];
	ld.param.u64 	%rd23, [_Z3q2aPiS_S_ii_param_1];
	ld.param.u64 	%rd24, [_Z3q2aPiS_S_ii_param_2];
	ld.param.u32 	%r17, [_Z3q2aPiS_S_ii_param_4];
	cvta.to.global.u64 	%rd1, %rd24;
	cvta.to.global.u64 	%rd2, %rd23;
	cvta.to.global.u64 	%rd3, %rd22;
	setp.lt.s32 	%p1, %r17, 1;
	@%p1 bra 	$L__BB0_13;
	mov.u32 	%r19, %tid.x;
	mul.lo.s32 	%r1, %r17, %r19;
	and.b32  	%r2, %r17, 15;
	setp.lt.u32 	%p2, %r17, 16;
	mov.b32 	%r112, 0;
	@%p2 bra 	$L__BB0_4;
	and.b32  	%r112, %r17, 2147483632;
	neg.s32 	%r110, %r112;
	mul.wide.u32 	%rd25, %r1, 4;
	add.s64 	%rd26, %rd25, 32;
	add.s64 	%rd52, %rd1, %rd26;
	add.s64 	%rd51, %rd2, %rd26;
	add.s64 	%rd50, %rd3, %rd26;
$L__BB0_3:
	.pragma "nounroll";
	ld.global.u32 	%r20, [%rd50+-32];
	ld.global.u32 	%r21, [%rd51+-32];
	add.s32 	%r22, %r21, %r20;
	st.global.u32 	[%rd52+-32], %r22;
	ld.global.u32 	%r23, [%rd50+-28];
	ld.global.u32 	%r24, [%rd51+-28];
	add.s32 	%r25, %r24, %r23;
	st.global.u32 	[%rd52+-28], %r25;
	ld.global.u32 	%r26, [%rd50+-24];
	ld.global.u32 	%r27, [%rd51+-24];
	add.s32 	%r28, %r27, %r26;
	st.global.u32 	[%rd52+-24], %r28;
	ld.global.u32 	%r29, [%rd50+-20];
	ld.global.u32 	%r30, [%rd51+-20];
	add.s32 	%r31, %r30, %r29;
	st.global.u32 	[%rd52+-20], %r31;
	ld.global.u32 	%r32, [%rd50+-16];
	ld.global.u32 	%r33, [%rd51+-16];
	add.s32 	%r34, %r33, %r32;
	st.global.u32 	[%rd52+-16], %r34;
	ld.global.u32 	%r35, [%rd50+-12];
	ld.global.u32 	%r36, [%rd51+-12];
	add.s32 	%r37, %r36, %r35;
	st.global.u32 	[%rd52+-12], %r37;
	ld.global.u32 	%r38, [%rd50+-8];
	ld.global.u32 	%r39, [%rd51+-8];
	add.s32 	%r40, %r39, %r38;
	st.global.u32 	[%rd52+-8], %r40;
	ld.global.u32 	%r41, [%rd50+-4];
	ld.global.u32 	%r42, [%rd51+-4];
	add.s32 	%r43, %r42, %r41;
	st.global.u32 	[%rd52+-4], %r43;
	ld.global.u32 	%r44, [%rd50];
	ld.global.u32 	%r45, [%rd51];
	add.s32 	%r46, %r45, %r44;
	st.global.u32 	[%rd52], %r46;
	ld.global.u32 	%r47, [%rd50+4];
	ld.global.u32 	%r48, [%rd51+4];
	add.s32 	%r49, %r48, %r47;
	st.global.u32 	[%rd52+4], %r49;
	ld.global.u32 	%r50, [%rd50+8];
	ld.global.u32 	%r51, [%rd51+8];
	add.s32 	%r52, %r51, %r50;
	st.global.u32 	[%rd52+8], %r52;
	ld.global.u32 	%r53, [%rd50+12];
	ld.global.u32 	%r54, [%rd51+12];
	add.s32 	%r55, %r54, %r53;
	st.global.u32 	[%rd52+12], %r55;
	ld.global.u32 	%r56, [%rd50+16];
	ld.global.u32 	%r57, [%rd51+16];
	add.s32 	%r58, %r57, %r56;
	st.global.u32 	[%rd52+16], %r58;
	ld.global.u32 	%r59, [%rd50+20];
	ld.global.u32 	%r60, [%rd51+20];
	add.s32 	%r61, %r60, %r59;
	st.global.u32 	[%rd52+20], %r61;
	ld.global.u32 	%r62, [%rd50+24];
	ld.global.u32 	%r63, [%rd51+24];
	add.s32 	%r64, %r63, %r62;
	st.global.u32 	[%rd52+24], %r64;
	ld.global.u32 	%r65, [%rd50+28];
	ld.global.u32 	%r66, [%rd51+28];
	add.s32 	%r67, %r66, %r65;
	st.global.u32 	[%rd52+28], %r67;
	add.s32 	%r110, %r110, 16;
	add.s64 	%rd52, %rd52, 64;
	add.s64 	%rd51, %rd51, 64;
	add.s64 	%rd50, %rd50, 64;
	setp.ne.s32 	%p3, %r110, 0;
	@%p3 bra 	$L__BB0_3;
$L__BB0_4:
	setp.eq.s32 	%p4, %r2, 0;
	@%p4 bra 	$L__BB0_13;
	and.b32  	%r8, %r17, 7;
	setp.lt.u32 	%p5, %r2, 8;
	@%p5 bra 	$L__BB0_7;
	add.s32 	%r68, %r112, %r1;
	mul.wide.u32 	%rd27, %r68, 4;
	add.s64 	%rd28, %rd3, %rd27;
	ld.global.u32 	%r69, [%rd28];
	add.s64 	%rd29, %rd2, %rd27;
	ld.global.u32 	%r70, [%rd29];
	add.s32 	%r71, %r70, %r69;
	add.s64 	%rd30, %rd1, %rd27;
	st.global.u32 	[%rd30], %r71;
	cvt.u64.u32 	%rd31, %r1;
	cvt.u64.u32 	%rd32, %r112;
	add.s64 	%rd33, %rd32, %rd31;
	shl.b64 	%rd34, %rd33, 2;
	add.s64 	%rd35, %rd3, %rd34;
	ld.global.u32 	%r72, [%rd35+4];
	add.s64 	%rd36, %rd2, %rd34;
	ld.global.u32 	%r73, [%rd36+4];
	add.s32 	%r74, %r73, %r72;
	add.s64 	%rd37, %rd1, %rd34;
	st.global.u32 	[%rd37+4], %r74;
	ld.global.u32 	%r75, [%rd35+8];
	ld.global.u32 	%r76, [%rd36+8];
	add.s32 	%r77, %r76, %r75;
	st.global.u32 	[%rd37+8], %r77;
	ld.global.u32 	%r78, [%rd35+12];
	ld.global.u32 	%r79, [%rd36+12];
	add.s32 	%r80, %r79, %r78;
	st.global.u32 	[%rd37+12], %r80;
	ld.global.u32 	%r81, [%rd35+16];
	ld.global.u32 	%r82, [%rd36+16];
	add.s32 	%r83, %r82, %r81;
	st.global.u32 	[%rd37+16], %r83;
	ld.global.u32 	%r84, [%rd35+20];
	ld.global.u32 	%r85, [%rd36+20];
	add.s32 	%r86, %r85, %r84;
	st.global.u32 	[%rd37+20], %r86;
	ld.global.u32 	%r87, [%rd35+24];
	ld.global.u32 	%r88, [%rd36+24];
	add.s32 	%r89, %r88, %r87;
	st.global.u32 	[%rd37+24], %r89;
	ld.global.u32 	%r90, [%rd35+28];
	ld.global.u32 	%r91, [%rd36+28];
	add.s32 	%r92, %r91, %r90;
	st.global.u32 	[%rd37+28], %r92;
	add.s32 	%r112, %r112, 8;
$L__BB0_7:
	setp.eq.s32 	%p6, %r8, 0;
	@%p6 bra 	$L__BB0_13;
	and.b32  	%r11, %r17, 3;
	setp.lt.u32 	%p7, %r8, 4;
	@%p7 bra 	$L__BB0_10;
	add.s32 	%r93, %r112, %r1;
	mul.wide.u32 	%rd38, %r93, 4;
	add.s64 	%rd39, %rd3, %rd38;
	ld.global.u32 	%r94, [%rd39];
	add.s64 	%rd40, %rd2, %rd38;
	ld.global.u32 	%r95, [%rd40];
	add.s32 	%r96, %r95, %r94;
	add.s64 	%rd41, %rd1, %rd38;
	st.global.u32 	[%rd41], %r96;
	cvt.u64.u32 	%rd42, %r1;
	cvt.u64.u32 	%rd43, %r112;
	add.s64 	%rd44, %rd43, %rd42;
	shl.b64 	%rd45, %rd44, 2;
	add.s64 	%rd46, %rd3, %rd45;
	ld.global.u32 	%r97, [%rd46+4];
	add.s64 	%rd47, %rd2, %rd45;
	ld.global.u32 	%r98, [%rd47+4];
	add.s32 	%r99, %r98, %r97;
	add.s64 	%rd48, %rd1, %rd45;
	st.global.u32 	[%rd48+4], %r99;
	ld.global.u32 	%r100, [%rd46+8];
	ld.global.u32 	%r101, [%rd47+8];
	add.s32 	%r102, %r101, %r100;
	st.global.u32 	[%rd48+8], %r102;
	ld.global.u32 	%r103, [%rd46+12];
	ld.global.u32 	%r104, [%rd47+12];
	add.s32 	%r105, %r104, %r103;
	st.global.u32 	[%rd48+12], %r105;
	add.s32 	%r112, %r112, 4;
$L__BB0_10:
	setp.eq.s32 	%p8, %r11, 0;
	@%p8 bra 	$L__BB0_13;
	add.s32 	%r106, %r112, %r1;
	mul.wide.u32 	%rd49, %r106, 4;
	add.s64 	%rd55, %rd1, %rd49;
	add.s64 	%rd54, %rd2, %rd49;
	add.s64 	%rd53, %rd3, %rd49;
	neg.s32 	%r114, %r11;
$L__BB0_12:
	.pragma "nounroll";
	ld.global.u32 	%r107, [%rd53];
	ld.global.u32 	%r108, [%rd54];
	add.s32 	%r109, %r108, %r107;
	st.global.u32 	[%rd55], %r109;
	add.s64 	%rd55, %rd55, 4;
	add.s64 	%rd54, %rd54, 4;
	add.s64 	%rd53, %rd53, 4;
	add.s32 	%r114, %r114, 1;
	setp.ne.s32 	%p9, %r114, 0;
	@%p9 bra 	$L__BB0_12;
$L__BB0_13:
	ret;

}
	// .globl	_Z3q2bPiS_S_ii
.visible .entry _Z3q2bPiS_S_ii(
	.param .u64 .ptr .align 1 _Z3q2bPiS_S_ii_param_0,
	.param .u64 .ptr .align 1 _Z3q2bPiS_S_ii_param_1,
	.param .u64 .ptr .align 1 _Z3q2bPiS_S_ii_param_2,
	.param .u32 _Z3q2bPiS_S_ii_param_3,
	.param .u32 _Z3q2bPiS_S_ii_param_4
)
{
	.reg .pred 	%p<10>;
	.reg .b32 	%r<193>;
	.reg .b64 	%rd<127>;

	ld.param.u64 	%rd8, [_Z3q2bPiS_S_ii_param_0];
	ld.param.u64 	%rd9, [_Z3q2bPiS_S_ii_param_1];
	ld.param.u64 	%rd10, [_Z3q2bPiS_S_ii_param_2];
	ld.param.u32 	%r64, [_Z3q2bPiS_S_ii_param_4];
	cvta.to.global.u64 	%rd1, %rd10;
	cvta.to.global.u64 	%rd2, %rd9;
	cvta.to.global.u64 	%rd3, %rd8;
	mov.u32 	%r1, %tid.x;
	setp.lt.s32 	%p1, %r64, 1;
	@%p1 bra 	$L__BB1_13;
	add.s32 	%r66, %r64, -1;
	and.b32  	%r2, %r64, 15;
	setp.lt.u32 	%p2, %r66, 15;
	mov.b32 	%r190, 0;
	@%p2 bra 	$L__BB1_4;
	and.b32  	%r67, %r64, 2147483632;
	neg.s32 	%r188, %r67;
	add.s32 	%r187, %r1, %r64;
	shl.b32 	%r68, %r64, 1;
	add.s32 	%r186, %r1, %r68;
	mad.lo.s32 	%r185, %r64, 3, %r1;
	shl.b32 	%r69, %r64, 2;
	add.s32 	%r184, %r1, %r69;
	mad.lo.s32 	%r183, %r64, 5, %r1;
	mad.lo.s32 	%r182, %r64, 6, %r1;
	mad.lo.s32 	%r181, %r64, 7, %r1;
	shl.b32 	%r70, %r64, 3;
	add.s32 	%r180, %r1, %r70;
	mad.lo.s32 	%r179, %r64, 9, %r1;
	mad.lo.s32 	%r178, %r64, 10, %r1;
	mad.lo.s32 	%r177, %r64, 11, %r1;
	mad.lo.s32 	%r176, %r64, 12, %r1;
	mad.lo.s32 	%r175, %r64, 13, %r1;
	mad.lo.s32 	%r174, %r64, 14, %r1;
	mad.lo.s32 	%r173, %r64, 15, %r1;
	mov.u32 	%r172, %r1;
$L__BB1_3:
	.pragma "nounroll";
	and.b32  	%r190, %r64, 2147483632;
	mul.wide.u32 	%rd11, %r172, 4;
	add.s64 	%rd12, %rd3, %rd11;
	ld.global.u32 	%r71, [%rd12];
	add.s64 	%rd13, %rd2, %rd11;
	ld.global.u32 	%r72, [%rd13];
	add.s32 	%r73, %r72, %r71;
	add.s64 	%rd14, %rd1, %rd11;
	st.global.u32 	[%rd14], %r73;
	mul.wide.u32 	%rd15, %r187, 4;
	add.s64 	%rd16, %rd3, %rd15;
	ld.global.u32 	%r74, [%rd16];
	add.s64 	%rd17, %rd2, %rd15;
	ld.global.u32 	%r75, [%rd17];
	add.s32 	%r76, %r75, %r74;
	add.s64 	%rd18, %rd1, %rd15;
	st.global.u32 	[%rd18], %r76;
	mul.wide.u32 	%rd19, %r186, 4;
	add.s64 	%rd20, %rd3, %rd19;
	ld.global.u32 	%r77, [%rd20];
	add.s64 	%rd21, %rd2, %rd19;
	ld.global.u32 	%r78, [%rd21];
	add.s32 	%r79, %r78, %r77;
	add.s64 	%rd22, %rd1, %rd19;
	st.global.u32 	[%rd22], %r79;
	mul.wide.u32 	%rd23, %r185, 4;
	add.s64 	%rd24, %rd3, %rd23;
	ld.global.u32 	%r80, [%rd24];
	add.s64 	%rd25, %rd2, %rd23;
	ld.global.u32 	%r81, [%rd25];
	add.s32 	%r82, %r81, %r80;
	add.s64 	%rd26, %rd1, %rd23;
	st.global.u32 	[%rd26], %r82;
	mul.wide.u32 	%rd27, %r184, 4;
	add.s64 	%rd28, %rd3, %rd27;
	ld.global.u32 	%r83, [%rd28];
	add.s64 	%rd29, %rd2, %rd27;
	ld.global.u32 	%r84, [%rd29];
	add.s32 	%r85, %r84, %r83;
	add.s64 	%rd30, %rd1, %rd27;
	st.global.u32 	[%rd30], %r85;
	mul.wide.u32 	%rd31, %r183, 4;
	add.s64 	%rd32, %rd3, %rd31;
	ld.global.u32 	%r86, [%rd32];
	add.s64 	%rd33, %rd2, %rd31;
	ld.global.u32 	%r87, [%rd33];
	add.s32 	%r88, %r87, %r86;
	add.s64 	%rd34, %rd1, %rd31;
	st.global.u32 	[%rd34], %r88;
	mul.wide.u32 	%rd35, %r182, 4;
	add.s64 	%rd36, %rd3, %rd35;
	ld.global.u32 	%r89, [%rd36];
	add.s64 	%rd37, %rd2, %rd35;
	ld.global.u32 	%r90, [%rd37];
	add.s32 	%r91, %r90, %r89;
	add.s64 	%rd38, %rd1, %rd35;
	st.global.u32 	[%rd38], %r91;
	mul.wide.u32 	%rd39, %r181, 4;
	add.s64 	%rd40, %rd3, %rd39;
	ld.global.u32 	%r92, [%rd40];
	add.s64 	%rd41, %rd2, %rd39;
	ld.global.u32 	%r93, [%rd41];
	add.s32 	%r94, %r93, %r92;
	add.s64 	%rd42, %rd1, %rd39;
	st.global.u32 	[%rd42], %r94;
	mul.wide.u32 	%rd43, %r180, 4;
	add.s64 	%rd44, %rd3, %rd43;
	ld.global.u32 	%r95, [%rd44];
	add.s64 	%rd45, %rd2, %rd43;
	ld.global.u32 	%r96, [%rd45];
	add.s32 	%r97, %r96, %r95;
	add.s64 	%rd46, %rd1, %rd43;
	st.global.u32 	[%rd46], %r97;
	mul.wide.u32 	%rd47, %r179, 4;
	add.s64 	%rd48, %rd3, %rd47;
	ld.global.u32 	%r98, [%rd48];
	add.s64 	%rd49, %rd2, %rd47;
	ld.global.u32 	%r99, [%rd49];
	add.s32 	%r100, %r99, %r98;
	add.s64 	%rd50, %rd1, %rd47;
	st.global.u32 	[%rd50], %r100;
	mul.wide.u32 	%rd51, %r178, 4;
	add.s64 	%rd52, %rd3, %rd51;
	ld.global.u32 	%r101, [%rd52];
	add.s64 	%rd53, %rd2, %rd51;
	ld.global.u32 	%r102, [%rd53];
	add.s32 	%r103, %r102, %r101;
	add.s64 	%rd54, %rd1, %rd51;
	st.global.u32 	[%rd54], %r103;
	mul.wide.u32 	%rd55, %r177, 4;
	add.s64 	%rd56, %rd3, %rd55;
	ld.global.u32 	%r104, [%rd56];
	add.s64 	%rd57, %rd2, %rd55;
	ld.global.u32 	%r105, [%rd57];
	add.s32 	%r106, %r105, %r104;
	add.s64 	%rd58, %rd1, %rd55;
	st.global.u32 	[%rd58], %r106;
	mul.wide.u32 	%rd59, %r176, 4;
	add.s64 	%rd60, %rd3, %rd59;
	ld.global.u32 	%r107, [%rd60];
	add.s64 	%rd61, %rd2, %rd59;
	ld.global.u32 	%r108, [%rd61];
	add.s32 	%r109, %r108, %r107;
	add.s64 	%rd62, %rd1, %rd59;
	st.global.u32 	[%rd62], %r109;
	mul.wide.u32 	%rd63, %r175, 4;
	add.s64 	%rd64, %rd3, %rd63;
	ld.global.u32 	%r110, [%rd64];
	add.s64 	%rd65, %rd2, %rd63;
	ld.global.u32 	%r111, [%rd65];
	add.s32 	%r112, %r111, %r110;
	add.s64 	%rd66, %rd1, %rd63;
	st.global.u32 	[%rd66], %r112;
	mul.wide.u32 	%rd67, %r174, 4;
	add.s64 	%rd68, %rd3, %rd67;
	ld.global.u32 	%r113, [%rd68];
	add.s64 	%rd69, %rd2, %rd67;
	ld.global.u32 	%r114, [%rd69];
	add.s32 	%r115, %r114, %r113;
	add.s64 	%rd70, %rd1, %rd67;
	st.global.u32 	[%rd70], %r115;
	mul.wide.u32 	%rd71, %r173, 4;
	add.s64 	%rd72, %rd3, %rd71;
	ld.global.u32 	%r116, [%rd72];
	add.s64 	%rd73, %rd2, %rd71;
	ld.global.u32 	%r117, [%rd73];
	add.s32 	%r118, %r117, %r116;
	add.s64 	%rd74, %rd1, %rd71;
	st.global.u32 	[%rd74], %r118;
	add.s32 	%r188, %r188, 16;
	shl.b32 	%r119, %r64, 4;
	add.s32 	%r187, %r187, %r119;
	add.s32 	%r186, %r186, %r119;
	add.s32 	%r185, %r185, %r119;
	add.s32 	%r184, %r184, %r119;
	add.s32 	%r183, %r183, %r119;
	add.s32 	%r182, %r182, %r119;
	add.s32 	%r181, %r181, %r119;
	add.s32 	%r180, %r180, %r119;
	add.s32 	%r179, %r179, %r119;
	add.s32 	%r178, %r178, %r119;
	add.s32 	%r177, %r177, %r119;
	add.s32 	%r176, %r176, %r119;
	add.s32 	%r175, %r175, %r119;
	add.s32 	%r174, %r174, %r119;
	add.s32 	%r173, %r173, %r119;
	add.s32 	%r172, %r172, %r119;
	setp.ne.s32 	%p3, %r188, 0;
	@%p3 bra 	$L__BB1_3;
$L__BB1_4:
	setp.eq.s32 	%p4, %r2, 0;
	@%p4 bra 	$L__BB1_13;
	and.b32  	%r55, %r64, 7;
	setp.lt.u32 	%p5, %r2, 8;
	@%p5 bra 	$L__BB1_7;
	mad.lo.s32 	%r120, %r190, %r64, %r1;
	mul.wide.u32 	%rd75, %r120, 4;
	add.s64 	%rd76, %rd3, %rd75;
	ld.global.u32 	%r121, [%rd76];
	add.s64 	%rd77, %rd2, %rd75;
	ld.global.u32 	%r122, [%rd77];
	add.s32 	%r123, %r122, %r121;
	add.s64 	%rd78, %rd1, %rd75;
	st.global.u32 	[%rd78], %r123;
	add.s32 	%r124, %r120, %r64;
	mul.wide.u32 	%rd79, %r124, 4;
	add.s64 	%rd80, %rd3, %rd79;
	ld.global.u32 	%r125, [%rd80];
	add.s64 	%rd81, %rd2, %rd79;
	ld.global.u32 	%r126, [%rd81];
	add.s32 	%r127, %r126, %r125;
	add.s64 	%rd82, %rd1, %rd79;
	st.global.u32 	[%rd82], %r127;
	add.s32 	%r128, %r124, %r64;
	mul.wide.u32 	%rd83, %r128, 4;
	add.s64 	%rd84, %rd3, %rd83;
	ld.global.u32 	%r129, [%rd84];
	add.s64 	%rd85, %rd2, %rd83;
	ld.global.u32 	%r130, [%rd85];
	add.s32 	%r131, %r130, %r129;
	add.s64 	%rd86, %rd1, %rd83;
	st.global.u32 	[%rd86], %r131;
	add.s32 	%r132, %r128, %r64;
	mul.wide.u32 	%rd87, %r132, 4;
	add.s64 	%rd88, %rd3, %rd87;
	ld.global.u32 	%r133, [%rd88];
	add.s64 	%rd89, %rd2, %rd87;
	ld.global.u32 	%r134, [%rd89];
	add.s32 	%r135, %r134, %r133;
	add.s64 	%rd90, %rd1, %rd87;
	st.global.u32 	[%rd90], %r135;
	add.s32 	%r136, %r132, %r64;
	mul.wide.u32 	%rd91, %r136, 4;
	add.s64 	%rd92, %rd3, %rd91;
	ld.global.u32 	%r137, [%rd92];
	add.s64 	%rd93, %rd2, %rd91;
	ld.global.u32 	%r138, [%rd93];
	add.s32 	%r139, %r138, %r137;
	add.s64 	%rd94, %rd1, %rd91;
	st.global.u32 	[%rd94], %r139;
	add.s32 	%r140, %r136, %r64;
	mul.wide.u32 	%rd95, %r140, 4;
	add.s64 	%rd96, %rd3, %rd95;
	ld.global.u32 	%r141, [%rd96];
	add.s64 	%rd97, %rd2, %rd95;
	ld.global.u32 	%r142, [%rd97];
	add.s32 	%r143, %r142, %r141;
	add.s64 	%rd98, %rd1, %rd95;
	st.global.u32 	[%rd98], %r143;
	add.s32 	%r144, %r140, %r64;
	mul.wide.u32 	%rd99, %r144, 4;
	add.s64 	%rd100, %rd3, %rd99;
	ld.global.u32 	%r145, [%rd100];
	add.s64 	%rd101, %rd2, %rd99;
	ld.global.u32 	%r146, [%rd101];
	add.s32 	%r147, %r146, %r145;
	add.s64 	%rd102, %rd1, %rd99;
	st.global.u32 	[%rd102], %r147;
	add.s32 	%r148, %r144, %r64;
	mul.wide.u32 	%rd103, %r148, 4;
	add.s64 	%rd104, %rd3, %rd103;
	ld.global.u32 	%r149, [%rd104];
	add.s64 	%rd105, %rd2, %rd103;
	ld.global.u32 	%r150, [%rd105];
	add.s32 	%r151, %r150, %r149;
	add.s64 	%rd106, %rd1, %rd103;
	st.global.u32 	[%rd106], %r151;
	add.s32 	%r190, %r190, 8;
$L__BB1_7:
	setp.eq.s32 	%p6, %r55, 0;
	@%p6 bra 	$L__BB1_13;
	and.b32  	%r58, %r64, 3;
	setp.lt.u32 	%p7, %r55, 4;
	@%p7 bra 	$L__BB1_10;
	mad.lo.s32 	%r152, %r190, %r64, %r1;
	mul.wide.u32 	%rd107, %r152, 4;
	add.s64 	%rd108, %rd3, %rd107;
	ld.global.u32 	%r153, [%rd108];
	add.s64 	%rd109, %rd2, %rd107;
	ld.global.u32 	%r154, [%rd109];
	add.s32 	%r155, %r154, %r153;
	add.s64 	%rd110, %rd1, %rd107;
	st.global.u32 	[%rd110], %r155;
	add.s32 	%r156, %r152, %r64;
	mul.wide.u32 	%rd111, %r156, 4;
	add.s64 	%rd112, %rd3, %rd111;
	ld.global.u32 	%r157, [%rd112];
	add.s64 	%rd113, %rd2, %rd111;
	ld.global.u32 	%r158, [%rd113];
	add.s32 	%r159, %r158, %r157;
	add.s64 	%rd114, %rd1, %rd111;
	st.global.u32 	[%rd114], %r159;
	add.s32 	%r160, %r156, %r64;
	mul.wide.u32 	%rd115, %r160, 4;
	add.s64 	%rd116, %rd3, %rd115;
	ld.global.u32 	%r161, [%rd116];
	add.s64 	%rd117, %rd2, %rd115;
	ld.global.u32 	%r162, [%rd117];
	add.s32 	%r163, %r162, %r161;
	add.s64 	%rd118, %rd1, %rd115;
	st.global.u32 	[%rd118], %r163;
	add.s32 	%r164, %r160, %r64;
	mul.wide.u32 	%rd119, %r164, 4;
	add.s64 	%rd120, %rd3, %rd119;
	ld.global.u32 	%r165, [%rd120];
	add.s64 	%rd121, %rd2, %rd119;
	ld.global.u32 	%r166, [%rd121];
	add.s32 	%r167, %r166, %r165;
	add.s64 	%rd122, %rd1, %rd119;
	st.global.u32 	[%rd122], %r167;
	add.s32 	%r190, %r190, 4;
$L__BB1_10:
	setp.eq.s32 	%p8, %r58, 0;
	@%p8 bra 	$L__BB1_13;
	mad.lo.s32 	%r168, %r190, %r64, %r1;
	mul.wide.u32 	%rd126, %r168, 4;
	mul.wide.u32 	%rd5, %r64, 4;
	neg.s32 	%r192, %r58;
$L__BB1_12:
	.pragma "nounroll";
	add.s64 	%rd123, %rd3, %rd126;
	ld.global.u32 	%r169, [%rd123];
	add.s64 	%rd124, %rd2, %rd126;
	ld.global.u32 	%r170, [%rd124];
	add.s32 	%r171, %r170, %r169;
	add.s64 	%rd125, %rd1, %rd126;
	st.global.u32 	[%rd125], %r171;
	add.s64 	%rd126, %rd126, %rd5;
	add.s32 	%r192, %r192, 1;
	setp.ne.s32 	%p9, %r192, 0;
	@%p9 bra 	$L__BB1_12;
$L__BB1_13:
	ret;

}
	// .globl	_Z3q2cPiS_S_ii
.visible .entry _Z3q2cPiS_S_ii(
	.param .u64 .ptr .align 1 _Z3q2cPiS_S_ii_param_0,
	.param .u64 .ptr .align 1 _Z3q2cPiS_S_ii_param_1,
	.param .u64 .ptr .align 1 _Z3q2cPiS_S_ii_param_2,
	.param .u32 _Z3q2cPiS_S_ii_param_3,
	.param .u32 _Z3q2cPiS_S_ii_param_4
)
{
	.reg .b32 	%r<8>;
	.reg .b64 	%rd<11>;

	ld.param.u64 	%rd1, [_Z3q2cPiS_S_ii_param_0];
	ld.param.u64 	%rd2, [_Z3q2cPiS_S_ii_param_1];
	ld.param.u64 	%rd3, [_Z3q2cPiS_S_ii_param_2];
	cvta.to.global.u64 	%rd4, %rd3;
	cvta.to.global.u64 	%rd5, %rd2;
	cvta.to.global.u64 	%rd6, %rd1;
	mov.u32 	%r1, %ctaid.x;
	mov.u32 	%r2, %ntid.x;
	mov.u32 	%r3, %tid.x;
	mad.lo.s32 	%r4, %r1, %r2, %r3;
	mul.wide.s32 	%rd7, %r4, 4;
	add.s64 	%rd8, %rd6, %rd7;
	ld.global.u32 	%r5, [%rd8];
	add.s64 	%rd9, %rd5, %rd7;
	ld.global.u32 	%r6, [%rd9];
	add.s32 	%r7, %r6, %r5;
	add.s64 	%rd10, %rd4, %rd7;
	st.global.u32 	[%rd10], %r7;
	ret;

}


// ===== COMPILED SASS (sm_100) =====

	.target	sm_100

	.elftype	@"ET_EXEC"


//--------------------- .note.nv.tkinfo           --------------------------
	.section	.note.nv.tkinfo,"",@"SHT_NOTE"
	.sectionflags	@"SHF_NOTE_NV_TKINFO"
	.tkinfo
        /*0018*/ 	.word	0x00000002
        /*0030*/ 	.string	""
        /*0030*/ 	.string	"ptxas"
        /*0030*/ 	.string	"Cuda compilation tools, release 13.0, V13.0.88"
        /*0030*/ 	.string	"Build cuda_13.0.r13.0/compiler.36424714_0"
        /*0030*/ 	.string	"-arch sm_100 -m 64 "



//--------------------- .note.nv.cuinfo           --------------------------
	.section	.note.nv.cuinfo,"",@"SHT_NOTE"
	.sectionflags	@"SHF_NOTE_NV_CUINFO"
        /*0018*/ 	.short	0x0002
        /*001a*/ 	.short	0x0064
        /*001c*/ 	.short	0x0082
	.zero		2


//--------------------- .nv.info                  --------------------------
	.section	.nv.info,"",@"SHT_CUDA_INFO"
	.align	4


	//----- nvinfo : EIATTR_REGCOUNT
	.align		4
        /*0000*/ 	.byte	0x04, 0x2f
        /*0002*/ 	.short	(.L_1 - .L_0)
	.align		4
.L_0:
        /*0004*/ 	.word	index@(_Z3q2aPiS_S_ii)
        /*0008*/ 	.word	0x00000014


	//----- nvinfo : EIATTR_FRAME_SIZE
	.align		4
.L_1:
        /*000c*/ 	.byte	0x04, 0x11
        /*000e*/ 	.short	(.L_3 - .L_2)
	.align		4
.L_2:
        /*0010*/ 	.word	index@(_Z3q2aPiS_S_ii)
        /*0014*/ 	.word	0x00000000


	//----- nvinfo : EIATTR_REGCOUNT
	.align		4
.L_3:
        /*0018*/ 	.byte	0x04, 0x2f
        /*001a*/ 	.short	(.L_5 - .L_4)
	.align		4
.L_4:
        /*001c*/ 	.word	index@(_Z3q2bPiS_S_ii)
        /*0020*/ 	.word	0x00000020


	//----- nvinfo : EIATTR_FRAME_SIZE
	.align		4
.L_5:
        /*0024*/ 	.byte	0x04, 0x11
        /*0026*/ 	.short	(.L_7 - .L_6)
	.align		4
.L_6:
        /*0028*/ 	.word	index@(_Z3q2bPiS_S_ii)
        /*002c*/ 	.word	0x00000000


	//----- nvinfo : EIATTR_REGCOUNT
	.align		4
.L_7:
        /*0030*/ 	.byte	0x04, 0x2f
        /*0032*/ 	.short	(.L_9 - .L_8)
	.align		4
.L_8:
        /*0034*/ 	.word	index@(_Z3q2cPiS_S_ii)
        /*0038*/ 	.word	0x0000000c


	//----- nvinfo : EIATTR_FRAME_SIZE
	.align		4
.L_9:
        /*003c*/ 	.byte	0x04, 0x11
        /*003e*/ 	.short	(.L_11 - .L_10)
	.align		4
.L_10:
        /*0040*/ 	.word	index@(_Z3q2cPiS_S_ii)
        /*0044*/ 	.word	0x00000000


	//----- nvinfo : EIATTR_MIN_STACK_SIZE
	.align		4
.L_11:
        /*0048*/ 	.byte	0x04, 0x12
        /*004a*/ 	.short	(.L_13 - .L_12)
	.align		4
.L_12:
        /*004c*/ 	.word	index@(_Z3q2cPiS_S_ii)
        /*0050*/ 	.word	0x00000000


	//----- nvinfo : EIATTR_MIN_STACK_SIZE
	.align		4
.L_13:
        /*0054*/ 	.byte	0x04, 0x12
        /*0056*/ 	.short	(.L_15 - .L_14)
	.align		4
.L_14:
        /*0058*/ 	.word	index@(_Z3q2bPiS_S_ii)
        /*005c*/ 	.word	0x00000000


	//----- nvinfo : EIATTR_MIN_STACK_SIZE
	.align		4
.L_15:
        /*0060*/ 	.byte	0x04, 0x12
        /*0062*/ 	.short	(.L_17 - .L_16)
	.align		4
.L_16:
        /*0064*/ 	.word	index@(_Z3q2aPiS_S_ii)
        /*0068*/ 	.word	0x00000000
.L_17:


//--------------------- .nv.compat                --------------------------
	.section	.nv.compat,"",@"SHT_CUDA_COMPAT_INFO"
	.align	4
        /*0000*/ 	.byte	0x02, 0x09, 0x00, 0x00, 0x02, 0x02, 0x01, 0x00, 0x02, 0x05, 0x05, 0x00, 0x03, 0x07, 0x01, 0x01
        /*0010*/ 	.byte	0x02, 0x03, 0x00, 0x00, 0x02, 0x06, 0x01, 0x00, 0x04, 0x0b, 0x08, 0x00, 0x09, 0x00, 0x00, 0x00
        /*0020*/ 	.byte	0x00, 0x00, 0x00, 0x00


//--------------------- .nv.info._Z3q2cPiS_S_ii   --------------------------
	.section	.nv.info._Z3q2cPiS_S_ii,"",@"SHT_CUDA_INFO"
	.sectionflags	@""
	.align	4


	//----- nvinfo : EIATTR_CUDA_API_VERSION
	.align		4
        /*0000*/ 	.byte	0x04, 0x37
        /*0002*/ 	.short	(.L_19 - .L_18)
.L_18:
        /*0004*/ 	.word	0x00000082


	//----- nvinfo : EIATTR_KPARAM_INFO
	.align		4
.L_19:
        /*0008*/ 	.byte	0x04, 0x17
        /*000a*/ 	.short	(.L_21 - .L_20)
.L_20:
        /*000c*/ 	.word	0x00000000
        /*0010*/ 	.short	0x0004
        /*0012*/ 	.short	0x001c
        /*0014*/ 	.byte	0x00, 0xf0, 0x11, 0x00


	//----- nvinfo : EIATTR_KPARAM_INFO
	.align		4
.L_21:
        /*0018*/ 	.byte	0x04, 0x17
        /*001a*/ 	.short	(.L_23 - .L_22)
.L_22:
        /*001c*/ 	.word	0x00000000
        /*0020*/ 	.short	0x0003
        /*0022*/ 	.short	0x0018
        /*0024*/ 	.byte	0x00, 0xf0, 0x11, 0x00


	//----- nvinfo : EIATTR_KPARAM_INFO
	.align		4
.L_23:
        /*0028*/ 	.byte	0x04, 0x17
        /*002a*/ 	.short	(.L_25 - .L_24)
.L_24:
        /*002c*/ 	.word	0x00000000
        /*0030*/ 	.short	0x0002
        /*0032*/ 	.short	0x0010
        /*0034*/ 	.byte	0x00, 0xf5, 0x21, 0x00


	//----- nvinfo : EIATTR_KPARAM_INFO
	.align		4
.L_25:
        /*0038*/ 	.byte	0x04, 0x17
        /*003a*/ 	.short	(.L_27 - .L_26)
.L_26:
        /*003c*/ 	.word	0x00000000
        /*0040*/ 	.short	0x0001
        /*0042*/ 	.short	0x0008
        /*0044*/ 	.byte	0x00, 0xf5, 0x21, 0x00


	//----- nvinfo : EIATTR_KPARAM_INFO
	.align		4
.L_27:
        /*0048*/ 	.byte	0x04, 0x17
        /*004a*/ 	.short	(.L_29 - .L_28)
.L_28:
        /*004c*/ 	.word	0x00000000
        /*0050*/ 	.short	0x0000
        /*0052*/ 	.short	0x0000
        /*0054*/ 	.byte	0x00, 0xf5, 0x21, 0x00


	//----- nvinfo : EIATTR_SPARSE_MMA_MASK
	.align		4
.L_29:
        /*0058*/ 	.byte	0x03, 0x50
        /*005a*/ 	.short	0x0000


	//----- nvinfo : EIATTR_MAXREG_COUNT
	.align		4
        /*005c*/ 	.byte	0x03, 0x1b
        /*005e*/ 	.short	0x00ff


	//----- nvinfo : EIATTR_MERCURY_ISA_VERSION
	.align		4
        /*0060*/ 	.byte	0x03, 0x5f
        /*0062*/ 	.short	0x0101


	//----- nvinfo : EIATTR_VRC_CTA_INIT_COUNT
	.align		4
        /*0064*/ 	.byte	0x02, 0x4a
	.zero		1
	.zero		1


	//----- nvinfo : EIATTR_EXIT_INSTR_OFFSETS
	.align		4
        /*0068*/ 	.byte	0x04, 0x1c
        /*006a*/ 	.short	(.L_31 - .L_30)


	//   ....[0]....
.L_30:
        /*006c*/ 	.word	0x00000100


	//----- nvinfo : EIATTR_CBANK_PARAM_SIZE
	.align		4
.L_31:
        /*0070*/ 	.byte	0x03, 0x19
        /*0072*/ 	.short	0x0020


	//----- nvinfo : EIATTR_PARAM_CBANK
	.align		4
        /*0074*/ 	.byte	0x04, 0x0a
        /*0076*/ 	.short	(.L_33 - .L_32)
	.align		4
.L_32:
        /*0078*/ 	.word	index@(.nv.constant0._Z3q2cPiS_S_ii)
        /*007c*/ 	.short	0x0380
        /*007e*/ 	.short	0x0020


	//----- nvinfo : EIATTR_SW_WAR
	.align		4
.L_33:
        /*0080*/ 	.byte	0x04, 0x36
        /*0082*/ 	.short	(.L_35 - .L_34)
.L_34:
        /*0084*/ 	.word	0x00000008
.L_35:


//--------------------- .nv.info._Z3q2bPiS_S_ii   --------------------------
	.section	.nv.info._Z3q2bPiS_S_ii,"",@"SHT_CUDA_INFO"
	.sectionflags	@""
	.align	4


	//----- nvinfo : EIATTR_CUDA_API_VERSION
	.align		4
        /*0000*/ 	.byte	0x04, 0x37
        /*0002*/ 	.short	(.L_37 - .L_36)
.L_36:
        /*0004*/ 	.word	0x00000082


	//----- nvinfo : EIATTR_KPARAM_INFO
	.align		4
.L_37:
        /*0008*/ 	.byte	0x04, 0x17
        /*000a*/ 	.short	(.L_39 - .L_38)
.L_38:
        /*000c*/ 	.word	0x00000000
        /*0010*/ 	.short	0x0004
        /*0012*/ 	.short	0x001c
        /*0014*/ 	.byte	0x00, 0xf0, 0x11, 0x00


	//----- nvinfo : EIATTR_KPARAM_INFO
	.align		4
.L_39:
        /*0018*/ 	.byte	0x04, 0x17
        /*001a*/ 	.short	(.L_41 - .L_40)
.L_40:
        /*001c*/ 	.word	0x00000000
        /*0020*/ 	.short	0x0003
        /*0022*/ 	.short	0x0018
        /*0024*/ 	.byte	0x00, 0xf0, 0x11, 0x00


	//----- nvinfo : EIATTR_KPARAM_INFO
	.align		4
.L_41:
        /*0028*/ 	.byte	0x04, 0x17
        /*002a*/ 	.short	(.L_43 - .L_42)
.L_42:
        /*002c*/ 	.word	0x00000000
        /*0030*/ 	.short	0x0002
        /*0032*/ 	.short	0x0010
        /*0034*/ 	.byte	0x00, 0xf5, 0x21, 0x00


	//----- nvinfo : EIATTR_KPARAM_INFO
	.align		4
.L_43:
        /*0038*/ 	.byte	0x04, 0x17
        /*003a*/ 	.short	(.L_45 - .L_44)
.L_44:
        /*003c*/ 	.word	0x00000000
        /*0040*/ 	.short	0x0001
        /*0042*/ 	.short	0x0008
        /*0044*/ 	.byte	0x00, 0xf5, 0x21, 0x00


	//----- nvinfo : EIATTR_KPARAM_INFO
	.align		4
.L_45:
        /*0048*/ 	.byte	0x04, 0x17
        /*004a*/ 	.short	(.L_47 - .L_46)
.L_46:
        /*004c*/ 	.word	0x00000000
        /*0050*/ 	.short	0x0000
        /*0052*/ 	.short	0x0000
        /*0054*/ 	.byte	0x00, 0xf5, 0x21, 0x00


	//----- nvinfo : EIATTR_SPARSE_MMA_MASK
	.align		4
.L_47:
        /*0058*/ 	.byte	0x03, 0x50
        /*005a*/ 	.short	0x0000


	//----- nvinfo : EIATTR_MAXREG_COUNT
	.align		4
        /*005c*/ 	.byte	0x03, 0x1b
        /*005e*/ 	.short	0x00ff


	//----- nvinfo : EIATTR_MERCURY_ISA_VERSION
	.align		4
        /*0060*/ 	.byte	0x03, 0x5f
        /*0062*/ 	.short	0x0101


	//----- nvinfo : EIATTR_VRC_CTA_INIT_COUNT
	.align		4
        /*0064*/ 	.byte	0x02, 0x4a
	.zero		1
	.zero		1


	//----- nvinfo : EIATTR_EXIT_INSTR_OFFSETS
	.align		4
        /*0068*/ 	.byte	0x04, 0x1c
        /*006a*/ 	.short	(.L_49 - .L_48)


	//   ....[0]....
.L_48:
        /*006c*/ 	.word	0x00000040


	//   ....[1]....
        /*0070*/ 	.word	0x00000bf0


	//   ....[2]....
        /*0074*/ 	.word	0x00001090


	//   ....[3]....
        /*0078*/ 	.word	0x00001330


	//   ....[4]....
        /*007c*/ 	.word	0x00001480


	//----- nvinfo : EIATTR_CBANK_PARAM_SIZE
	.align		4
.L_49:
        /*0080*/ 	.byte	0x03, 0x19
        /*0082*/ 	.short	0x0020


	//----- nvinfo : EIATTR_PARAM_CBANK
	.align		4
        /*0084*/ 	.byte	0x04, 0x0a
        /*0086*/ 	.short	(.L_51 - .L_50)
	.align		4
.L_50:
        /*0088*/ 	.word	index@(.nv.constant0._Z3q2bPiS_S_ii)
        /*008c*/ 	.short	0x0380
        /*008e*/ 	.short	0x0020


	//----- nvinfo : EIATTR_SW_WAR
	.align		4
.L_51:
        /*0090*/ 	.byte	0x04, 0x36
        /*0092*/ 	.short	(.L_53 - .L_52)
.L_52:
        /*0094*/ 	.word	0x00000008
.L_53:


//--------------------- .nv.info._Z3q2aPiS_S_ii   --------------------------
	.section	.nv.info._Z3q2aPiS_S_ii,"",@"SHT_CUDA_INFO"
	.sectionflags	@""
	.align	4


	//----- nvinfo : EIATTR_CUDA_API_VERSION
	.align		4
        /*0000*/ 	.byte	0x04, 0x37
        /*0002*/ 	.short	(.L_55 - .L_54)
.L_54:
        /*0004*/ 	.word	0x00000082


	//----- nvinfo : EIATTR_KPARAM_INFO
	.align		4
.L_55:
        /*0008*/ 	.byte	0x04, 0x17
        /*000a*/ 	.short	(.L_57 - .L_56)
.L_56:
        /*000c*/ 	.word	0x00000000
        /*0010*/ 	.short	0x0004
        /*0012*/ 	.short	0x001c
        /*0014*/ 	.byte	0x00, 0xf0, 0x11, 0x00


	//----- nvinfo : EIATTR_KPARAM_INFO
	.align		4
.L_57:
        /*0018*/ 	.byte	0x04, 0x17
        /*001a*/ 	.short	(.L_59 - .L_58)
.L_58:
        /*001c*/ 	.word	0x00000000
        /*0020*/ 	.short	0x0003
        /*0022*/ 	.short	0x0018
        /*0024*/ 	.byte	0x00, 0xf0, 0x11, 0x00


	//----- nvinfo : EIATTR_KPARAM_INFO
	.align		4
.L_59:
        /*0028*/ 	.byte	0x04, 0x17
        /*002a*/ 	.short	(.L_61 - .L_60)
.L_60:
        /*002c*/ 	.word	0x00000000
        /*0030*/ 	.short	0x0002
        /*0032*/ 	.short	0x0010
        /*0034*/ 	.byte	0x00, 0xf5, 0x21, 0x00


	//----- nvinfo : EIATTR_KPARAM_INFO
	.align		4
.L_61:
        /*0038*/ 	.byte	0x04, 0x17
        /*003a*/ 	.short	(.L_63 - .L_62)
.L_62:
        /*003c*/ 	.word	0x00000000
        /*0040*/ 	.short	0x0001
        /*0042*/ 	.short	0x0008
        /*0044*/ 	.byte	0x00, 0xf5, 0x21, 0x00


	//----- nvinfo : EIATTR_KPARAM_INFO
	.align		4
.L_63:
        /*0048*/ 	.byte	0x04, 0x17
        /*004a*/ 	.short	(.L_65 - .L_64)
.L_64:
        /*004c*/ 	.word	0x00000000
        /*0050*/ 	.short	0x0000
        /*0052*/ 	.short	0x0000
        /*0054*/ 	.byte	0x00, 0xf5, 0x21, 0x00


	//----- nvinfo : EIATTR_SPARSE_MMA_MASK
	.align		4
.L_65:
        /*0058*/ 	.byte	0x03, 0x50
        /*005a*/ 	.short	0x0000


	//----- nvinfo : EIATTR_MAXREG_COUNT
	.align		4
        /*005c*/ 	.byte	0x03, 0x1b
        /*005e*/ 	.short	0x00ff


	//----- nvinfo : EIATTR_MERCURY_ISA_VERSION
	.align		4
        /*0060*/ 	.byte	0x03, 0x5f
        /*0062*/ 	.short	0x0101


	//----- nvinfo : EIATTR_VRC_CTA_INIT_COUNT
	.align		4
        /*0064*/ 	.byte	0x02, 0x4a
	.zero		1
	.zero		1


	//----- nvinfo : EIATTR_EXIT_INSTR_OFFSETS
	.align		4
        /*0068*/ 	.byte	0x04, 0x1c
        /*006a*/ 	.short	(.L_67 - .L_66)


	//   ....[0]....
.L_66:
        /*006c*/ 	.word	0x00000030


	//   ....[1]....
        /*0070*/ 	.word	0x00000660


	//   ....[2]....
        /*0074*/ 	.word	0x000009f0


	//   ....[3]....
        /*0078*/ 	.word	0x00000c80


	//   ....[4]....
        /*007c*/ 	.word	0x00000e70


	//----- nvinfo : EIATTR_CBANK_PARAM_SIZE
	.align		4
.L_67:
        /*0080*/ 	.byte	0x03, 0x19
        /*0082*/ 	.short	0x0020


	//----- nvinfo : EIATTR_PARAM_CBANK
	.align		4
        /*0084*/ 	.byte	0x04, 0x0a
        /*0086*/ 	.short	(.L_69 - .L_68)
	.align		4
.L_68:
        /*0088*/ 	.word	index@(.nv.constant0._Z3q2aPiS_S_ii)
        /*008c*/ 	.short	0x0380
        /*008e*/ 	.short	0x0020


	//----- nvinfo : EIATTR_SW_WAR
	.align		4
.L_69:
        /*0090*/ 	.byte	0x04, 0x36
        /*0092*/ 	.short	(.L_71 - .L_70)
.L_70:
        /*0094*/ 	.word	0x00000008
.L_71:


//--------------------- .nv.callgraph             --------------------------
	.section	.nv.callgraph,"",@"SHT_CUDA_CALLGRAPH"
	.align	4
	.sectionentsize	8
	.align		4
        /*0000*/ 	.word	0x00000000
	.align		4
        /*0004*/ 	.word	0xffffffff
	.align		4
        /*0008*/ 	.word	0x00000000
	.align		4
        /*000c*/ 	.word	0xfffffffe
	.align		4
        /*0010*/ 	.word	0x00000000
	.align		4
        /*0014*/ 	.word	0xfffffffd
	.align		4
        /*0018*/ 	.word	0x00000000
	.align		4
        /*001c*/ 	.word	0xfffffffc


//--------------------- .text._Z3q2cPiS_S_ii      --------------------------
	.section	.text._Z3q2cPiS_S_ii,"ax",@progbits
	.align	128
        .global         _Z3q2cPiS_S_ii
        .type           _Z3q2cPiS_S_ii,@function
        .size           _Z3q2cPiS_S_ii,(.L_x_13 - _Z3q2cPiS_S_ii)
        .other          _Z3q2cPiS_S_ii,@"STO_CUDA_ENTRY STV_DEFAULT"
_Z3q2cPiS_S_ii:
.text._Z3q2cPiS_S_ii:
[----:B------:R-:W-:Y:S01]  /*0000*/  LDC R1, c[0x0][0x37c] ;  /* 0x0000df00ff017b82 */ /* 0x000fe20000000800 */
[----:B------:R-:W0:Y:S07]  /*0010*/  S2R R0, SR_TID.X ;  /* 0x0000000000007919 */ /* 0x000e2e0000002100 */
[----:B------:R-:W0:Y:S01]  /*0020*/  S2UR UR6, SR_CTAID.X ;  /* 0x00000000000679c3 */ /* 0x000e220000002500 */
[----:B------:R-:W1:Y:S07]  /*0030*/  LDCU.64 UR4, c[0x0][0x358] ;  /* 0x00006b00ff0477ac */ /* 0x000e6e0008000a00 */
[----:B------:R-:W0:Y:S08]  /*0040*/  LDC R9, c[0x0][0x360] ;  /* 0x0000d800ff097b82 */ /* 0x000e300000000800 */
[----:B------:R-:W2:Y:S08]  /*0050*/  LDC.64 R2, c[0x0][0x380] ;  /* 0x0000e000ff027b82 */ /* 0x000eb00000000a00 */
[----:B------:R-:W3:Y:S01]  /*0060*/  LDC.64 R4, c[0x0][0x388] ;  /* 0x0000e200ff047b82 */ /* 0x000ee20000000a00 */
[----:B0-----:R-:W-:-:S07]  /*0070*/  IMAD R9, R9, UR6, R0 ;  /* 0x0000000609097c24 */ /* 0x001fce000f8e0200 */
[----:B------:R-:W0:Y:S01]  /*0080*/  LDC.64 R6, c[0x0][0x390] ;  /* 0x0000e400ff067b82 */ /* 0x000e220000000a00 */
[----:B--2---:R-:W-:-:S06]  /*0090*/  IMAD.WIDE R2, R9, 0x4, R2 ;  /* 0x0000000409027825 */ /* 0x004fcc00078e0202 */
[----:B-1----:R-:W2:Y:S01]  /*00a0*/  LDG.E R2, desc[UR4][R2.64] ;  /* 0x0000000402027981 */ /* 0x002ea2000c1e1900 */
[----:B---3--:R-:W-:-:S06]  /*00b0*/  IMAD.WIDE R4, R9, 0x4, R4 ;  /* 0x0000000409047825 */ /* 0x008fcc00078e0204 */
[----:B------:R-:W2:Y:S01]  /*00c0*/  LDG.E R5, desc[UR4][R4.64] ;  /* 0x0000000404057981 */ /* 0x000ea2000c1e1900 */
[----:B0-----:R-:W-:Y:S01]  /*00d0*/  IMAD.WIDE R6, R9, 0x4, R6 ;  /* 0x0000000409067825 */ /* 0x001fe200078e0206 */
[----:B--2---:R-:W-:-:S05]  /*00e0*/  IADD3 R9, PT, PT, R2, R5, RZ ;  /* 0x0000000502097210 */ /* 0x004fca0007ffe0ff */
[----:B------:R-:W-:Y:S01]  /*00f0*/  STG.E desc[UR4][R6.64], R9 ;  /* 0x0000000906007986 */ /* 0x000fe2000c101904 */
[----:B------:R-:W-:Y:S05]  /*0100*/  EXIT ;  /* 0x000000000000794d */ /* 0x000fea0003800000 */
.L_x_0:
[----:B------:R-:W-:-:S00]  /*0110*/  BRA `(.L_x_0) ;  /* 0xfffffffc00fc7947 */ /* 0x000fc0000383ffff */
[----:B------:R-:W-:-:S00]  /*0120*/  NOP ;  /* 0x0000000000007918 */ /* 0x000fc00000000000 */
        /* <DEDUP_REMOVED lines=13> */
.L_x_13:


//--------------------- .text._Z3q2bPiS_S_ii      --------------------------
	.section	.text._Z3q2bPiS_S_ii,"ax",@progbits
	.align	128
        .global         _Z3q2bPiS_S_ii
        .type           _Z3q2bPiS_S_ii,@function
        .size           _Z3q2bPiS_S_ii,(.L_x_14 - _Z3q2bPiS_S_ii)
        .other          _Z3q2bPiS_S_ii,@"STO_CUDA_ENTRY STV_DEFAULT"
_Z3q2bPiS_S_ii:
.text._Z3q2bPiS_S_ii:
[----:B------:R-:W-:Y:S01]  /*0000*/  LDC R1, c[0x0][0x37c] ;  /* 0x0000df00ff017b82 */ /* 0x000fe20000000800 */
[----:B------:R-:W0:Y:S02]  /*0010*/  LDCU UR8, c[0x0][0x39c] ;  /* 0x00007380ff0877ac */ /* 0x000e240008000800 */
[----:B0-----:R-:W-:-:S04]  /*0020*/  MOV R0, UR8 ;  /* 0x0000000800007c02 */ /* 0x001fc80008000f00 */
[----:B------:R-:W-:-:S13]  /*0030*/  ISETP.GE.AND P0, PT, R0, 0x1, PT ;  /* 0x000000010000780c */ /* 0x000fda0003f06270 */
[----:B------:R-:W-:Y:S05]  /*0040*/  @!P0 EXIT ;  /* 0x000000000000894d */ /* 0x000fea0003800000 */
[----:B------:R-:W-:Y:S01]  /*0050*/  MOV R2, UR8 ;  /* 0x0000000800027c02 */ /* 0x000fe20008000f00 */
[----:B------:R-:W0:Y:S01]  /*0060*/  S2R R0, SR_TID.X ;  /* 0x0000000000007919 */ /* 0x000e220000002100 */
[----:B------:R-:W1:Y:S01]  /*0070*/  LDCU.64 UR6, c[0x0][0x358] ;  /* 0x00006b00ff0677ac */ /* 0x000e620008000a00 */
[----:B------:R-:W-:Y:S01]  /*0080*/  HFMA2 R3, -RZ, RZ, 0, 0 ;  /* 0x00000000ff037431 */ /* 0x000fe200000001ff */
[----:B------:R-:W-:-:S04]  /*0090*/  IADD3 R2, PT, PT, R2, -0x1, RZ ;  /* 0xffffffff02027810 */ /* 0x000fc80007ffe0ff */
[----:B------:R-:W-:Y:S02]  /*00a0*/  ISETP.GE.U32.AND P0, PT, R2, 0xf, PT ;  /* 0x0000000f0200780c */ /* 0x000fe40003f06070 */
[----:B------:R-:W-:-:S04]  /*00b0*/  MOV R2, UR8 ;  /* 0x0000000800027c02 */ /* 0x000fc80008000f00 */
[----:B------:R-:W-:-:S07]  /*00c0*/  LOP3.LUT R2, R2, 0xf, RZ, 0xc0, !PT ;  /* 0x0000000f02027812 */ /* 0x000fce00078ec0ff */
[----:B-1----:R-:W-:Y:S05]  /*00d0*/  @!P0 BRA `(.L_x_1) ;  /* 0x0000000800c08947 */ /* 0x002fea0003800000 */
[----:B------:R-:W-:Y:S01]  /*00e0*/  MOV R11, UR8 ;  /* 0x00000008000b7c02 */ /* 0x000fe20008000f00 */
[----:B------:R-:W-:Y:S01]  /*00f0*/  IMAD.U32 R27, RZ, RZ, UR8 ;  /* 0x00000008ff1b7e24 */ /* 0x000fe2000f8e00ff */
[----:B------:R-:W-:Y:S01]  /*0100*/  MOV R23, UR8 ;  /* 0x0000000800177c02 */ /* 0x000fe20008000f00 */
[----:B------:R-:W-:Y:S02]  /*0110*/  ULOP3.LUT UR4, UR8, 0x7ffffff0, URZ, 0xc0, !UPT ;  /* 0x7ffffff008047892 */ /* 0x000fe4000f8ec0ff */
[----:B------:R-:W-:Y:S01]  /*0120*/  MOV R25, UR8 ;  /* 0x0000000800197c02 */ /* 0x000fe20008000f00 */
[--C-:B0-----:R-:W-:Y:S01]  /*0130*/  IMAD R26, R11, 0x5, R0.reuse ;  /* 0x000000050b1a7824 */ /* 0x101fe200078e0200 */
[----:B------:R-:W-:Y:S01]  /*0140*/  MOV R5, UR8 ;  /* 0x0000000800057c02 */ /* 0x000fe20008000f00 */
[--C-:B------:R-:W-:Y:S01]  /*0150*/  IMAD R11, R23, 0xa, R0.reuse ;  /* 0x0000000a170b7824 */ /* 0x100fe200078e0200 */
        /* <DEDUP_REMOVED lines=9> */
[----:B------:R-:W-:Y:S01]  /*01f0*/  UIADD3 UR5, UPT, UPT, -UR4, URZ, URZ ;  /* 0x000000ff04057290 */ /* 0x000fe2000fffe1ff */
        /* <DEDUP_REMOVED lines=8> */
[----:B------:R-:W-:Y:S01]  /*0280*/  LEA R6, R9, R0, 0x2 ;  /* 0x0000000009067211 */ /* 0x000fe200078e10ff */
[----:B------:R-:W-:Y:S01]  /*0290*/  IMAD R9, R17, 0x7, R0 ;  /* 0x0000000711097824 */ /* 0x000fe200078e0200 */
[----:B------:R-:W-:-:S02]  /*02a0*/  IADD3 R7, PT, PT, R0, UR8, RZ ;  /* 0x0000000800077c10 */ /* 0x000fc4000fffe0ff */
[-C--:B------:R-:W-:Y:S02]  /*02b0*/  MOV R4, R0.reuse ;  /* 0x0000000000047202 */ /* 0x080fe40000000f00 */
[-C--:B------:R-:W-:Y:S02]  /*02c0*/  LEA R3, R3, R0.reuse, 0x1 ;  /* 0x0000000003037211 */ /* 0x080fe400078e08ff */
[----:B------:R-:W-:-:S07]  /*02d0*/  LEA R10, R19, R0, 0x3 ;  /* 0x00000000130a7211 */ /* 0x000fce00078e18ff */
.L_x_2:
[----:B------:R-:W0:Y:S08]  /*02e0*/  LDC.64 R16, c[0x0][0x380] ;  /* 0x0000e000ff107b82 */ /* 0x000e300000000a00 */
[----:B------:R-:W1:Y:S01]  /*02f0*/  LDC.64 R14, c[0x0][0x388] ;  /* 0x0000e200ff0e7b82 */ /* 0x000e620000000a00 */
[----:B0-----:R-:W-:-:S06]  /*0300*/  IMAD.WIDE.U32 R18, R4, 0x4, R16 ;  /* 0x0000000404127825 */ /* 0x001fcc00078e0010 */
[----:B------:R-:W2:Y:S01]  /*0310*/  LDG.E R18, desc[UR6][R18.64] ;  /* 0x0000000612127981 */ /* 0x000ea2000c1e1900 */
[----:B-1----:R-:W-:-:S05]  /*0320*/  IMAD.WIDE.U32 R12, R4, 0x4, R14 ;  /* 0x00000004040c7825 */ /* 0x002fca00078e000e */
[----:B------:R0:W2:Y:S02]  /*0330*/  LDG.E R21, desc[UR6][R12.64] ;  /* 0x000000060c157981 */ /* 0x0000a4000c1e1900 */
[----:B0-----:R-:W0:Y:S01]  /*0340*/  LDC.64 R12, c[0x0][0x390] ;  /* 0x0000e400ff0c7b82 */ /* 0x001e220000000a00 */
[----:B--2---:R-:W-:Y:S01]  /*0350*/  IADD3 R28, PT, PT, R18, R21, RZ ;  /* 0x00000015121c7210 */ /* 0x004fe20007ffe0ff */
[----:B0-----:R-:W-:-:S04]  /*0360*/  IMAD.WIDE.U32 R20, R4, 0x4, R12 ;  /* 0x0000000404147825 */ /* 0x001fc800078e000c */
[C---:B------:R-:W-:Y:S01]  /*0370*/  IMAD.WIDE.U32 R18, R7.reuse, 0x4, R14 ;  /* 0x0000000407127825 */ /* 0x040fe200078e000e */
[----:B------:R0:W-:Y:S05]  /*0380*/  STG.E desc[UR6][R20.64], R28 ;  /* 0x0000001c14007986 */ /* 0x0001ea000c101906 */
[----:B------:R-:W2:Y:S01]  /*0390*/  LDG.E R19, desc[UR6][R18.64] ;  /* 0x0000000612137981 */ /* 0x000ea2000c1e1900 */
[----:B0-----:R-:W-:-:S06]  /*03a0*/  IMAD.WIDE.U32 R20, R7, 0x4, R16 ;  /* 0x0000000407147825 */ /* 0x001fcc00078e0010 */
[----:B------:R-:W2:Y:S02]  /*03b0*/  LDG.E R20, desc[UR6][R20.64] ;  /* 0x0000000614147981 */ /* 0x000ea4000c1e1900 */
[----:B--2---:R-:W-:Y:S01]  /*03c0*/  IADD3 R28, PT, PT, R20, R19, RZ ;  /* 0x00000013141c7210 */ /* 0x004fe20007ffe0ff */
[----:B------:R-:W-:-:S04]  /*03d0*/  IMAD.WIDE.U32 R20, R7, 0x4, R12 ;  /* 0x0000000407147825 */ /* 0x000fc800078e000c */
[C---:B------:R-:W-:Y:S01]  /*03e0*/  IMAD.WIDE.U32 R18, R3.reuse, 0x4, R16 ;  /* 0x0000000403127825 */ /* 0x040fe200078e0010 */
[----:B------:R0:W-:Y:S04]  /*03f0*/  STG.E desc[UR6][R20.64], R28 ;  /* 0x0000001c14007986 */ /* 0x0001e8000c101906 */
[----:B0-----:R0:W2:Y:S02]  /*0400*/  LDG.E R28, desc[UR6][R18.64] ;  /* 0x00000006121c7981 */ /* 0x0010a4000c1e1900 */
[----:B0-----:R-:W-:-:S06]  /*0410*/  IMAD.WIDE.U32 R18, R3, 0x4, R14 ;  /* 0x0000000403127825 */ /* 0x001fcc00078e000e */
[----:B------:R-:W2:Y:S01]  /*0420*/  LDG.E R19, desc[UR6][R18.64] ;  /* 0x0000000612137981 */ /* 0x000ea2000c1e1900 */
[----:B------:R-:W-:Y:S01]  /*0430*/  IMAD.WIDE.U32 R20, R3, 0x4, R12 ;  /* 0x0000000403147825 */ /* 0x000fe200078e000c */
[----:B--2---:R-:W-:-:S03]  /*0440*/  IADD3 R28, PT, PT, R28, R19, RZ ;  /* 0x000000131c1c7210 */ /* 0x004fc60007ffe0ff */
[C---:B------:R-:W-:Y:S02]  /*0450*/  IMAD.WIDE.U32 R18, R5.reuse, 0x4, R14 ;  /* 0x0000000405127825 */ /* 0x040fe400078e000e */
[----:B------:R0:W-:Y:S02]  /*0460*/  STG.E desc[UR6][R20.64], R28 ;  /* 0x0000001c14007986 */ /* 0x0001e4000c101906 */
[--C-:B0-----:R-:W-:Y:S02]  /*0470*/  IMAD.WIDE.U32 R20, R5, 0x4, R16.reuse ;  /* 0x0000000405147825 */ /* 0x101fe400078e0010 */
[----:B------:R0:W2:Y:S04]  /*0480*/  LDG.E R28, desc[UR6][R18.64] ;  /* 0x00000006121c7981 */ /* 0x0000a8000c1e1900 */
[----:B------:R-:W2:Y:S01]  /*0490*/  LDG.E R20, desc[UR6][R20.64] ;  /* 0x0000000614147981 */ /* 0x000ea2000c1e1900 */
[----:B0-----:R-:W-:Y:S01]  /*04a0*/  IMAD.WIDE.U32 R18, R6, 0x4, R16 ;  /* 0x0000000406127825 */ /* 0x001fe200078e0010 */
[----:B--2---:R-:W-:-:S03]  /*04b0*/  IADD3 R28, PT, PT, R20, R28, RZ ;  /* 0x0000001c141c7210 */ /* 0x004fc60007ffe0ff */
[----:B------:R-:W-:-:S05]  /*04c0*/  IMAD.WIDE.U32 R20, R5, 0x4, R12 ;  /* 0x0000000405147825 */ /* 0x000fca00078e000c */
[----:B------:R0:W-:Y:S04]  /*04d0*/  STG.E desc[UR6][R20.64], R28 ;  /* 0x0000001c14007986 */ /* 0x0001e8000c101906 */
[----:B0-----:R0:W2:Y:S02]  /*04e0*/  LDG.E R28, desc[UR6][R18.64] ;  /* 0x00000006121c7981 */ /* 0x0010a4000c1e1900 */
[----:B0-----:R-:W-:-:S06]  /*04f0*/  IMAD.WIDE.U32 R18, R6, 0x4, R14 ;  /* 0x0000000406127825 */ /* 0x001fcc00078e000e */
[----:B------:R-:W2:Y:S01]  /*0500*/  LDG.E R19, desc[UR6][R18.64] ;  /* 0x0000000612137981 */ /* 0x000ea2000c1e1900 */
[----:B------:R-:W-:-:S04]  /*0510*/  IMAD.WIDE.U32 R20, R6, 0x4, R12 ;  /* 0x0000000406147825 */ /* 0x000fc800078e000c */
[----:B--2---:R-:W-:Y:S02]  /*0520*/  IMAD.IADD R28, R28, 0x1, R19 ;  /* 0x000000011c1c7824 */ /* 0x004fe400078e0213 */
[----:B------:R-:W-:-:S03]  /*0530*/  IMAD.WIDE.U32 R18, R26, 0x4, R14 ;  /* 0x000000041a127825 */ /* 0x000fc600078e000e */
        /* <DEDUP_REMOVED lines=68> */
[----:B------:R-:W-:-:S04]  /*0980*/  IMAD.WIDE.U32 R16, R22, 0x4, R16 ;  /* 0x0000000416107825 */ /* 0x000fc800078e0010 */
[----:B------:R-:W-:Y:S01]  /*0990*/  IMAD.WIDE.U32 R14, R22, 0x4, R14 ;  /* 0x00000004160e7825 */ /* 0x000fe200078e000e */
[----:B--2---:R-:W-:-:S05]  /*09a0*/  IADD3 R28, PT, PT, R28, R19, RZ ;  /* 0x000000131c1c7210 */ /* 0x004fca0007ffe0ff */
[----:B------:R0:W-:Y:S04]  /*09b0*/  STG.E desc[UR6][R20.64], R28 ;  /* 0x0000001c14007986 */ /* 0x0001e8000c101906 */
[----:B------:R1:W2:Y:S04]  /*09c0*/  LDG.E R16, desc[UR6][R16.64] ;  /* 0x0000000610107981 */ /* 0x0002a8000c1e1900 */
[----:B------:R3:W2:Y:S01]  /*09d0*/  LDG.E R15, desc[UR6][R14.64] ;  /* 0x000000060e0f7981 */ /* 0x0006a2000c1e1900 */
[----:B------:R-:W-:Y:S01]  /*09e0*/  MOV R19, UR8 ;  /* 0x0000000800137c02 */ /* 0x000fe20008000f00 */
[----:B------:R-:W-:Y:S01]  /*09f0*/  UIADD3 UR5, UPT, UPT, UR5, 0x10, URZ ;  /* 0x0000001005057890 */ /* 0x000fe2000fffe0ff */
[----:B------:R-:W-:-:S02]  /*0a00*/  IMAD.WIDE.U32 R12, R22, 0x4, R12 ;  /* 0x00000004160c7825 */ /* 0x000fc400078e000c */
[----:B------:R-:W-:Y:S01]  /*0a10*/  LEA R6, R19, R6, 0x4 ;  /* 0x0000000613067211 */ /* 0x000fe200078e20ff */
[----:B------:R-:W-:Y:S01]  /*0a20*/  UISETP.NE.AND UP0, UPT, UR5, URZ, UPT ;  /* 0x000000ff0500728c */ /* 0x000fe2000bf05270 */
[----:B------:R-:W-:Y:S01]  /*0a30*/  IMAD.U32 R18, RZ, RZ, UR8 ;  /* 0x00000008ff127e24 */ /* 0x000fe2000f8e00ff */
[----:B-1----:R-:W-:Y:S02]  /*0a40*/  MOV R17, UR8 ;  /* 0x0000000800117c02 */ /* 0x002fe40008000f00 */
[----:B---3--:R-:W-:Y:S02]  /*0a50*/  MOV R14, UR8 ;  /* 0x00000008000e7c02 */ /* 0x008fe40008000f00 */
[----:B0-----:R-:W-:Y:S02]  /*0a60*/  MOV R21, UR8 ;  /* 0x0000000800157c02 */ /* 0x001fe40008000f00 */
[C---:B------:R-:W-:Y:S02]  /*0a70*/  LEA R7, R14.reuse, R7, 0x4 ;  /* 0x000000070e077211 */ /* 0x040fe400078e20ff */
[----:B------:R-:W-:-:S02]  /*0a80*/  LEA R3, R14, R3, 0x4 ;  /* 0x000000030e037211 */ /* 0x000fc400078e20ff */
[----:B------:R-:W-:Y:S02]  /*0a90*/  LEA R5, R18, R5, 0x4 ;  /* 0x0000000512057211 */ /* 0x000fe400078e20ff */
[----:B------:R-:W-:Y:S02]  /*0aa0*/  LEA R26, R17, R26, 0x4 ;  /* 0x0000001a111a7211 */ /* 0x000fe400078e20ff */
[C---:B------:R-:W-:Y:S02]  /*0ab0*/  LEA R9, R14.reuse, R9, 0x4 ;  /* 0x000000090e097211 */ /* 0x040fe400078e20ff */
[----:B------:R-:W-:Y:S02]  /*0ac0*/  LEA R10, R21, R10, 0x4 ;  /* 0x0000000a150a7211 */ /* 0x000fe400078e20ff */
[----:B------:R-:W-:Y:S02]  /*0ad0*/  LEA R11, R14, R11, 0x4 ;  /* 0x0000000b0e0b7211 */ /* 0x000fe400078e20ff */
[----:B------:R-:W-:-:S02]  /*0ae0*/  LEA R25, R18, R25, 0x4 ;  /* 0x0000001912197211 */ /* 0x000fc400078e20ff */
[----:B------:R-:W-:Y:S02]  /*0af0*/  LEA R27, R14, R27, 0x4 ;  /* 0x0000001b0e1b7211 */ /* 0x000fe400078e20ff */
[----:B--2---:R-:W-:Y:S01]  /*0b00*/  IADD3 R19, PT, PT, R16, R15, RZ ;  /* 0x0000000f10137210 */ /* 0x004fe20007ffe0ff */
[----:B------:R-:W-:Y:S01]  /*0b10*/  IMAD.U32 R16, RZ, RZ, UR8 ;  /* 0x00000008ff107e24 */ /* 0x000fe2000f8e00ff */
[----:B------:R-:W-:-:S03]  /*0b20*/  MOV R15, UR8 ;  /* 0x00000008000f7c02 */ /* 0x000fc60008000f00 */
[----:B------:R0:W-:Y:S01]  /*0b30*/  STG.E desc[UR6][R12.64], R19 ;  /* 0x000000130c007986 */ /* 0x0001e2000c101906 */
[C---:B------:R-:W-:Y:S02]  /*0b40*/  LEA R8, R15.reuse, R8, 0x4 ;  /* 0x000000080f087211 */ /* 0x040fe400078e20ff */
[C---:B------:R-:W-:Y:S02]  /*0b50*/  LEA R24, R15.reuse, R24, 0x4 ;  /* 0x000000180f187211 */ /* 0x040fe400078e20ff */
[----:B------:R-:W-:Y:S02]  /*0b60*/  LEA R23, R16, R23, 0x4 ;  /* 0x0000001710177211 */ /* 0x000fe400078e20ff */
[----:B------:R-:W-:Y:S02]  /*0b70*/  LEA R4, R15, R4, 0x4 ;  /* 0x000000040f047211 */ /* 0x000fe400078e20ff */
[----:B0-----:R-:W-:Y:S02]  /*0b80*/  MOV R12, UR8 ;  /* 0x00000008000c7c02 */ /* 0x001fe40008000f00 */
[----:B------:R-:W-:-:S02]  /*0b90*/  MOV R13, UR8 ;  /* 0x00000008000d7c02 */ /* 0x000fc40008000f00 */
[----:B------:R-:W-:Y:S02]  /*0ba0*/  LEA R29, R12, R29, 0x4 ;  /* 0x0000001d0c1d7211 */ /* 0x000fe400078e20ff */
[----:B------:R-:W-:Y:S01]  /*0bb0*/  LEA R22, R13, R22, 0x4 ;  /* 0x000000160d167211 */ /* 0x000fe200078e20ff */
[----:B------:R-:W-:Y:S06]  /*0bc0*/  BRA.U UP0, `(.L_x_2) ;  /* 0xfffffff500c47547 */ /* 0x000fec000b83ffff */
[----:B------:R-:W-:-:S07]  /*0bd0*/  MOV R3, UR4 ;  /* 0x0000000400037c02 */ /* 0x000fce0008000f00 */
.L_x_1:
[----:B------:R-:W-:-:S13]  /*0be0*/  ISETP.NE.AND P0, PT, R2, RZ, PT ;  /* 0x000000ff0200720c */ /* 0x000fda0003f05270 */
[----:B------:R-:W-:Y:S05]  /*0bf0*/  @!P0 EXIT ;  /* 0x000000000000894d */ /* 0x000fea0003800000 */
[----:B------:R-:W-:Y:S02]  /*0c00*/  ISETP.GE.U32.AND P0, PT, R2, 0x8, PT ;  /* 0x000000080200780c */ /* 0x000fe40003f06070 */
[----:B------:R-:W-:-:S04]  /*0c10*/  MOV R8, UR8 ;  /* 0x0000000800087c02 */ /* 0x000fc80008000f00 */
[----:B------:R-:W-:-:S04]  /*0c20*/  LOP3.LUT R8, R8, 0x7, RZ, 0xc0, !PT ;  /* 0x0000000708087812 */ /* 0x000fc800078ec0ff */
[----:B------:R-:W-:-:S03]  /*0c30*/  ISETP.NE.AND P1, PT, R8, RZ, PT ;  /* 0x000000ff0800720c */ /* 0x000fc60003f25270 */
[----:B------:R-:W-:Y:S10]  /*0c40*/  @!P0 BRA `(.L_x_3) ;  /* 0x0000000400108947 */ /* 0x000ff40003800000 */
[----:B------:R-:W1:Y:S01]  /*0c50*/  LDC.64 R6, c[0x0][0x380] ;  /* 0x0000e000ff067b82 */ /* 0x000e620000000a00 */
[----:B0-----:R-:W-:-:S07]  /*0c60*/  IMAD R17, R3, UR8, R0 ;  /* 0x0000000803117c24 */ /* 0x001fce000f8e0200 */
[----:B------:R-:W0:Y:S08]  /*0c70*/  LDC.64 R4, c[0x0][0x388] ;  /* 0x0000e200ff047b82 */ /* 0x000e300000000a00 */
[----:B------:R-:W2:Y:S01]  /*0c80*/  LDC.64 R10, c[0x0][0x390] ;  /* 0x0000e400ff0a7b82 */ /* 0x000ea20000000a00 */
[----:B-1----:R-:W-:-:S06]  /*0c90*/  IMAD.WIDE.U32 R12, R17, 0x4, R6 ;  /* 0x00000004110c7825 */ /* 0x002fcc00078e0006 */
[----:B------:R-:W3:Y:S01]  /*0ca0*/  LDG.E R12, desc[UR6][R12.64] ;  /* 0x000000060c0c7981 */ /* 0x000ee2000c1e1900 */
[----:B0-----:R-:W-:-:S06]  /*0cb0*/  IMAD.WIDE.U32 R14, R17, 0x4, R4 ;  /* 0x00000004110e7825 */ /* 0x001fcc00078e0004 */
[----:B------:R-:W3:Y:S01]  /*0cc0*/  LDG.E R15, desc[UR6][R14.64] ;  /* 0x000000060e0f7981 */ /* 0x000ee2000c1e1900 */
[C---:B------:R-:W-:Y:S01]  /*0cd0*/  IADD3 R23, PT, PT, R17.reuse, UR8, RZ ;  /* 0x0000000811177c10 */ /* 0x040fe2000fffe0ff */
[----:B--2---:R-:W-:-:S04]  /*0ce0*/  IMAD.WIDE.U32 R16, R17, 0x4, R10 ;  /* 0x0000000411107825 */ /* 0x004fc800078e000a */
[----:B------:R-:W-:-:S04]  /*0cf0*/  IMAD.WIDE.U32 R18, R23, 0x4, R6 ;  /* 0x0000000417127825 */ /* 0x000fc800078e0006 */
[----:B------:R-:W-:-:S04]  /*0d00*/  IMAD.WIDE.U32 R20, R23, 0x4, R4 ;  /* 0x0000000417147825 */ /* 0x000fc800078e0004 */
[----:B---3--:R-:W-:-:S05]  /*0d10*/  IMAD.IADD R9, R12, 0x1, R15 ;  /* 0x000000010c097824 */ /* 0x008fca00078e020f */
[----:B------:R0:W-:Y:S04]  /*0d20*/  STG.E desc[UR6][R16.64], R9 ;  /* 0x0000000910007986 */ /* 0x0001e8000c101906 */
[----:B------:R-:W2:Y:S04]  /*0d30*/  LDG.E R18, desc[UR6][R18.64] ;  /* 0x0000000612127981 */ /* 0x000ea8000c1e1900 */
[----:B------:R-:W2:Y:S01]  /*0d40*/  LDG.E R21, desc[UR6][R20.64] ;  /* 0x0000000614157981 */ /* 0x000ea2000c1e1900 */
[C---:B------:R-:W-:Y:S01]  /*0d50*/  IADD3 R27, PT, PT, R23.reuse, UR8, RZ ;  /* 0x00000008171b7c10 */ /* 0x040fe2000fffe0ff */
[----:B------:R-:W-:-:S04]  /*0d60*/  IMAD.WIDE.U32 R12, R23, 0x4, R10 ;  /* 0x00000004170c7825 */ /* 0x000fc800078e000a */
[----:B------:R-:W-:-:S04]  /*0d70*/  IMAD.WIDE.U32 R14, R27, 0x4, R6 ;  /* 0x000000041b0e7825 */ /* 0x000fc800078e0006 */
[----:B------:R-:W-:Y:S01]  /*0d80*/  IMAD.WIDE.U32 R22, R27, 0x4, R4 ;  /* 0x000000041b167825 */ /* 0x000fe200078e0004 */
[----:B--2---:R-:W-:-:S05]  /*0d90*/  IADD3 R25, PT, PT, R18, R21, RZ ;  /* 0x0000001512197210 */ /* 0x004fca0007ffe0ff */
[----:B------:R1:W-:Y:S04]  /*0da0*/  STG.E desc[UR6][R12.64], R25 ;  /* 0x000000190c007986 */ /* 0x0003e8000c101906 */
[----:B------:R-:W2:Y:S04]  /*0db0*/  LDG.E R14, desc[UR6][R14.64] ;  /* 0x000000060e0e7981 */ /* 0x000ea8000c1e1900 */
[----:B------:R-:W2:Y:S01]  /*0dc0*/  LDG.E R23, desc[UR6][R22.64] ;  /* 0x0000000616177981 */ /* 0x000ea2000c1e1900 */
[C---:B------:R-:W-:Y:S01]  /*0dd0*/  IADD3 R29, PT, PT, R27.reuse, UR8, RZ ;  /* 0x000000081b1d7c10 */ /* 0x040fe2000fffe0ff */
[----:B0-----:R-:W-:-:S04]  /*0de0*/  IMAD.WIDE.U32 R16, R27, 0x4, R10 ;  /* 0x000000041b107825 */ /* 0x001fc800078e000a */
[----:B------:R-:W-:-:S04]  /*0df0*/  IMAD.WIDE.U32 R18, R29, 0x4, R6 ;  /* 0x000000041d127825 */ /* 0x000fc800078e0006 */
[----:B------:R-:W-:Y:S01]  /*0e00*/  IMAD.WIDE.U32 R20, R29, 0x4, R4 ;  /* 0x000000041d147825 */ /* 0x000fe200078e0004 */
[----:B--2---:R-:W-:-:S05]  /*0e10*/  IADD3 R9, PT, PT, R14, R23, RZ ;  /* 0x000000170e097210 */ /* 0x004fca0007ffe0ff */
[----:B------:R0:W-:Y:S04]  /*0e20*/  STG.E desc[UR6][R16.64], R9 ;  /* 0x0000000910007986 */ /* 0x0001e8000c101906 */
[----:B------:R-:W2:Y:S04]  /*0e30*/  LDG.E R18, desc[UR6][R18.64] ;  /* 0x0000000612127981 */ /* 0x000ea8000c1e1900 */
[----:B------:R-:W2:Y:S01]  /*0e40*/  LDG.E R21, desc[UR6][R20.64] ;  /* 0x0000000614157981 */ /* 0x000ea2000c1e1900 */
[C---:B------:R-:W-:Y:S01]  /*0e50*/  IADD3 R27, PT, PT, R29.reuse, UR8, RZ ;  /* 0x000000081d1b7c10 */ /* 0x040fe2000fffe0ff */
[----:B-1----:R-:W-:-:S04]  /*0e60*/  IMAD.WIDE.U32 R12, R29, 0x4, R10 ;  /* 0x000000041d0c7825 */ /* 0x002fc800078e000a */
        /* <DEDUP_REMOVED lines=28> */
[----:B------:R-:W1:Y:S04]  /*1030*/  LDG.E R6, desc[UR6][R6.64] ;  /* 0x0000000606067981 */ /* 0x000e68000c1e1900 */
[----:B------:R-:W1:Y:S01]  /*1040*/  LDG.E R5, desc[UR6][R4.64] ;  /* 0x0000000604057981 */ /* 0x000e62000c1e1900 */
[----:B------:R-:W-:-:S04]  /*1050*/  IMAD.WIDE.U32 R10, R29, 0x4, R10 ;  /* 0x000000041d0a7825 */ /* 0x000fc800078e000a */
[----:B------:R-:W-:Y:S01]  /*1060*/  VIADD R3, R3, 0x8 ;  /* 0x0000000803037836 */ /* 0x000fe20000000000 */
[----:B-1----:R-:W-:-:S05]  /*1070*/  IADD3 R13, PT, PT, R6, R5, RZ ;  /* 0x00000005060d7210 */ /* 0x002fca0007ffe0ff */
[----:B------:R2:W-:Y:S02]  /*1080*/  STG.E desc[UR6][R10.64], R13 ;  /* 0x0000000d0a007986 */ /* 0x0005e4000c101906 */
.L_x_3:
        /* <DEDUP_REMOVED lines=9> */
[----:B--2---:R-:W2:Y:S01]  /*1120*/  LDC.64 R8, c[0x0][0x390] ;  /* 0x0000e400ff087b82 */ /* 0x004ea20000000a00 */
[----:B-1----:R-:W-:-:S06]  /*1130*/  IMAD.WIDE.U32 R10, R15, 0x4, R6 ;  /* 0x000000040f0a7825 */ /* 0x002fcc00078e0006 */
[----:B------:R-:W3:Y:S01]  /*1140*/  LDG.E R10, desc[UR6][R10.64] ;  /* 0x000000060a0a7981 */ /* 0x000ee2000c1e1900 */
[----:B0-----:R-:W-:-:S06]  /*1150*/  IMAD.WIDE.U32 R12, R15, 0x4, R4 ;  /* 0x000000040f0c7825 */ /* 0x001fcc00078e0004 */
[----:B------:R-:W3:Y:S01]  /*1160*/  LDG.E R13, desc[UR6][R12.64] ;  /* 0x000000060c0d7981 */ /* 0x000ee2000c1e1900 */
[C---:B------:R-:W-:Y:S01]  /*1170*/  IADD3 R21, PT, PT, R15.reuse, UR8, RZ ;  /* 0x000000080f157c10 */ /* 0x040fe2000fffe0ff */
[----:B--2---:R-:W-:-:S04]  /*1180*/  IMAD.WIDE.U32 R14, R15, 0x4, R8 ;  /* 0x000000040f0e7825 */ /* 0x004fc800078e0008 */
[----:B------:R-:W-:-:S04]  /*1190*/  IMAD.WIDE.U32 R16, R21, 0x4, R6 ;  /* 0x0000000415107825 */ /* 0x000fc800078e0006 */
[----:B------:R-:W-:Y:S01]  /*11a0*/  IMAD.WIDE.U32 R18, R21, 0x4, R4 ;  /* 0x0000000415127825 */ /* 0x000fe200078e0004 */
[----:B---3--:R-:W-:-:S05]  /*11b0*/  IADD3 R23, PT, PT, R10, R13, RZ ;  /* 0x0000000d0a177210 */ /* 0x008fca0007ffe0ff */
        /* <DEDUP_REMOVED lines=11> */
[C---:B0-----:R-:W-:Y:S01]  /*1270*/  IADD3 R23, PT, PT, R27.reuse, UR8, RZ ;  /* 0x000000081b177c10 */ /* 0x041fe2000fffe0ff */
[----:B------:R-:W-:-:S04]  /*1280*/  IMAD.WIDE.U32 R14, R27, 0x4, R8 ;  /* 0x000000041b0e7825 */ /* 0x000fc800078e0008 */
[----:B------:R-:W-:-:S04]  /*1290*/  IMAD.WIDE.U32 R6, R23, 0x4, R6 ;  /* 0x0000000417067825 */ /* 0x000fc800078e0006 */
[----:B------:R-:W-:Y:S01]  /*12a0*/  IMAD.WIDE.U32 R4, R23, 0x4, R4 ;  /* 0x0000000417047825 */ /* 0x000fe200078e0004 */
[----:B--2---:R-:W-:-:S05]  /*12b0*/  IADD3 R17, PT, PT, R12, R21, RZ ;  /* 0x000000150c117210 */ /* 0x004fca0007ffe0ff */
[----:B------:R3:W-:Y:S04]  /*12c0*/  STG.E desc[UR6][R14.64], R17 ;  /* 0x000000110e007986 */ /* 0x0007e8000c101906 */
[----:B------:R-:W1:Y:S04]  /*12d0*/  LDG.E R6, desc[UR6][R6.64] ;  /* 0x0000000606067981 */ /* 0x000e68000c1e1900 */
[----:B------:R-:W1:Y:S01]  /*12e0*/  LDG.E R5, desc[UR6][R4.64] ;  /* 0x0000000604057981 */ /* 0x000e62000c1e1900 */
[----:B------:R-:W-:Y:S01]  /*12f0*/  IMAD.WIDE.U32 R8, R23, 0x4, R8 ;  /* 0x0000000417087825 */ /* 0x000fe200078e0008 */
[----:B------:R-:W-:-:S02]  /*1300*/  IADD3 R3, PT, PT, R3, 0x4, RZ ;  /* 0x0000000403037810 */ /* 0x000fc40007ffe0ff */
[----:B-1----:R-:W-:-:S05]  /*1310*/  IADD3 R11, PT, PT, R6, R5, RZ ;  /* 0x00000005060b7210 */ /* 0x002fca0007ffe0ff */
[----:B------:R3:W-:Y:S02]  /*1320*/  STG.E desc[UR6][R8.64], R11 ;  /* 0x0000000b08007986 */ /* 0x0007e4000c101906 */
.L_x_4:
[----:B------:R-:W-:Y:S05]  /*1330*/  @!P1 EXIT ;  /* 0x000000000000994d */ /* 0x000fea0003800000 */
[----:B0-----:R-:W-:Y:S01]  /*1340*/  IMAD R3, R3, UR8, R0 ;  /* 0x0000000803037c24 */ /* 0x001fe2000f8e0200 */
[----:B------:R-:W-:Y:S01]  /*1350*/  IADD3 R0, PT, PT, -R2, RZ, RZ ;  /* 0x000000ff02007210 */ /* 0x000fe20007ffe1ff */
[----:B------:R-:W0:Y:S02]  /*1360*/  LDCU.64 UR4, c[0x0][0x390] ;  /* 0x00007200ff0477ac */ /* 0x000e240008000a00 */
[----:B------:R-:W-:Y:S01]  /*1370*/  IMAD.WIDE.U32 R2, R3, 0x4, RZ ;  /* 0x0000000403027825 */ /* 0x000fe200078e00ff */
[----:B------:R-:W1:Y:S06]  /*1380*/  LDCU.128 UR12, c[0x0][0x380] ;  /* 0x00007000ff0c77ac */ /* 0x000e6c0008000c00 */
.L_x_5:
[C---:B-1----:R-:W-:Y:S02]  /*1390*/  IADD3 R6, P1, PT, R2.reuse, UR14, RZ ;  /* 0x0000000e02067c10 */ /* 0x042fe4000ff3e0ff */
[----:B------:R-:W-:Y:S02]  /*13a0*/  IADD3 R4, P0, PT, R2, UR12, RZ ;  /* 0x0000000c02047c10 */ /* 0x000fe4000ff1e0ff */
[C---:B------:R-:W-:Y:S02]  /*13b0*/  IADD3.X R7, PT, PT, R3.reuse, UR15, RZ, P1, !PT ;  /* 0x0000000f03077c10 */ /* 0x040fe40008ffe4ff */
[----:B------:R-:W-:-:S04]  /*13c0*/  IADD3.X R5, PT, PT, R3, UR13, RZ, P0, !PT ;  /* 0x0000000d03057c10 */ /* 0x000fc800087fe4ff */
[----:B----4-:R-:W4:Y:S04]  /*13d0*/  LDG.E R7, desc[UR6][R6.64] ;  /* 0x0000000606077981 */ /* 0x010f28000c1e1900 */
[----:B------:R-:W4:Y:S01]  /*13e0*/  LDG.E R4, desc[UR6][R4.64] ;  /* 0x0000000604047981 */ /* 0x000f22000c1e1900 */
[----:B0--3--:R-:W-:Y:S02]  /*13f0*/  IADD3 R8, P0, PT, R2, UR4, RZ ;  /* 0x0000000402087c10 */ /* 0x009fe4000ff1e0ff */
[----:B------:R-:W-:Y:S02]  /*1400*/  IADD3 R0, PT, PT, R0, 0x1, RZ ;  /* 0x0000000100007810 */ /* 0x000fe40007ffe0ff */
[----:B--2---:R-:W-:Y:S02]  /*1410*/  IADD3.X R9, PT, PT, R3, UR5, RZ, P0, !PT ;  /* 0x0000000503097c10 */ /* 0x004fe400087fe4ff */
[----:B------:R-:W-:-:S02]  /*1420*/  ISETP.NE.AND P0, PT, R0, RZ, PT ;  /* 0x000000ff0000720c */ /* 0x000fc40003f05270 */
[----:B------:R-:W-:-:S05]  /*1430*/  MOV R13, UR8 ;  /* 0x00000008000d7c02 */ /* 0x000fca0008000f00 */
[----:B------:R-:W-:Y:S01]  /*1440*/  IMAD.WIDE.U32 R2, R13, 0x4, R2 ;  /* 0x000000040d027825 */ /* 0x000fe200078e0002 */
[----:B----4-:R-:W-:-:S05]  /*1450*/  IADD3 R11, PT, PT, R4, R7, RZ ;  /* 0x00000007040b7210 */ /* 0x010fca0007ffe0ff */
[----:B------:R4:W-:Y:S01]  /*1460*/  STG.E desc[UR6][R8.64], R11 ;  /* 0x0000000b08007986 */ /* 0x0009e2000c101906 */
[----:B------:R-:W-:Y:S05]  /*1470*/  @P0 BRA `(.L_x_5) ;  /* 0xfffffffc00c40947 */ /* 0x000fea000383ffff */
[----:B------:R-:W-:Y:S05]  /*1480*/  EXIT ;  /* 0x000000000000794d */ /* 0x000fea0003800000 */
.L_x_6:
        /* <DEDUP_REMOVED lines=15> */
.L_x_14:


//--------------------- .text._Z3q2aPiS_S_ii      --------------------------
	.section	.text._Z3q2aPiS_S_ii,"ax",@progbits
	.align	128
        .global         _Z3q2aPiS_S_ii
        .type           _Z3q2aPiS_S_ii,@function
        .size           _Z3q2aPiS_S_ii,(.L_x_15 - _Z3q2aPiS_S_ii)
        .other          _Z3q2aPiS_S_ii,@"STO_CUDA_ENTRY STV_DEFAULT"
_Z3q2aPiS_S_ii:
.text._Z3q2aPiS_S_ii:
[----:B------:R-:W-:Y:S08]  /*0000*/  LDC R1, c[0x0][0x37c] ;  /* 0x0000df00ff017b82 */ /* 0x000ff00000000800 */
[----:B------:R-:W0:Y:S02]  /*0010*/  LDC R2, c[0x0][0x39c] ;  /* 0x0000e700ff027b82 */ /* 0x000e240000000800 */
[----:B0-----:R-:W-:-:S13]  /*0020*/  ISETP.GE.AND P0, PT, R2, 0x1, PT ;  /* 0x000000010200780c */ /* 0x001fda0003f06270 */
[----:B------:R-:W-:Y:S05]  /*0030*/  @!P0 EXIT ;  /* 0x000000000000894d */ /* 0x000fea0003800000 */
[----:B------:R-:W0:Y:S01]  /*0040*/  S2R R5, SR_TID.X ;  /* 0x0000000000057919 */ /* 0x000e220000002100 */
[C---:B------:R-:W-:Y:S01]  /*0050*/  ISETP.GE.U32.AND P1, PT, R2.reuse, 0x10, PT ;  /* 0x000000100200780c */ /* 0x040fe20003f26070 */
[----:B------:R-:W1:Y:S01]  /*0060*/  LDCU.64 UR4, c[0x0][0x358] ;  /* 0x00006b00ff0477ac */ /* 0x000e620008000a00 */
[----:B------:R-:W-:Y:S01]  /*0070*/  LOP3.LUT R14, R2, 0xf, RZ, 0xc0, !PT ;  /* 0x0000000f020e7812 */ /* 0x000fe200078ec0ff */
[----:B------:R-:W-:-:S03]  /*0080*/  IMAD.MOV.U32 R3, RZ, RZ, RZ ;  /* 0x000000ffff037224 */ /* 0x000fc600078e00ff */
[----:B------:R-:W-:Y:S01]  /*0090*/  ISETP.NE.AND P0, PT, R14, RZ, PT ;  /* 0x000000ff0e00720c */ /* 0x000fe20003f05270 */
[----:B0-----:R-:W-:-:S06]  /*00a0*/  IMAD R0, R5, R2, RZ ;  /* 0x0000000205007224 */ /* 0x001fcc00078e02ff */
[----:B-1----:R-:W-:Y:S06]  /*00b0*/  @!P1 BRA `(.L_x_7) ;  /* 0x0000000400689947 */ /* 0x002fec0003800000 */
[----:B------:R-:W0:Y:S01]  /*00c0*/  LDCU.128 UR8, c[0x0][0x380] ;  /* 0x00007000ff0877ac */ /* 0x000e220008000c00 */
[----:B------:R-:W-:Y:S01]  /*00d0*/  IMAD.MOV.U32 R4, RZ, RZ, 0x20 ;  /* 0x00000020ff047424 */ /* 0x000fe200078e00ff */
[----:B------:R-:W-:Y:S01]  /*00e0*/  LOP3.LUT R3, R2, 0x7ffffff0, RZ, 0xc0, !PT ;  /* 0x7ffffff002037812 */ /* 0x000fe200078ec0ff */
[----:B------:R-:W-:Y:S01]  /*00f0*/  IMAD.MOV.U32 R5, RZ, RZ, 0x0 ;  /* 0x00000000ff057424 */ /* 0x000fe200078e00ff */
[----:B------:R-:W1:Y:S02]  /*0100*/  LDCU.64 UR6, c[0x0][0x390] ;  /* 0x00007200ff0677ac */ /* 0x000e640008000a00 */
[----:B------:R-:W-:Y:S01]  /*0110*/  IADD3 R10, PT, PT, -R3, RZ, RZ ;  /* 0x000000ff030a7210 */ /* 0x000fe20007ffe1ff */
[----:B------:R-:W-:-:S03]  /*0120*/  IMAD.WIDE.U32 R4, R0, 0x4, R4 ;  /* 0x0000000400047825 */ /* 0x000fc600078e0004 */
[C---:B0-----:R-:W-:Y:S02]  /*0130*/  IADD3 R11, P2, PT, R4.reuse, UR10, RZ ;  /* 0x0000000a040b7c10 */ /* 0x041fe4000ff5e0ff */
[C---:B------:R-:W-:Y:S02]  /*0140*/  IADD3 R6, P3, PT, R4.reuse, UR8, RZ ;  /* 0x0000000804067c10 */ /* 0x040fe4000ff7e0ff */
[----:B-1----:R-:W-:Y:S02]  /*0150*/  IADD3 R13, P1, PT, R4, UR6, RZ ;  /* 0x00000006040d7c10 */ /* 0x002fe4000ff3e0ff */
[C---:B------:R-:W-:Y:S02]  /*0160*/  IADD3.X R12, PT, PT, R5.reuse, UR11, RZ, P2, !PT ;  /* 0x0000000b050c7c10 */ /* 0x040fe400097fe4ff */
[C---:B------:R-:W-:Y:S02]  /*0170*/  IADD3.X R16, PT, PT, R5.reuse, UR7, RZ, P1, !PT ;  /* 0x0000000705107c10 */ /* 0x040fe40008ffe4ff */
[----:B------:R-:W-:-:S07]  /*0180*/  IADD3.X R7, PT, PT, R5, UR9, RZ, P3, !PT ;  /* 0x0000000905077c10 */ /* 0x000fce0009ffe4ff */
.L_x_8:
[----:B------:R-:W-:Y:S01]  /*0190*/  IMAD.MOV.U32 R4, RZ, RZ, R11 ;  /* 0x000000ffff047224 */ /* 0x000fe200078e000b */
[----:B-1----:R-:W2:Y:S01]  /*01a0*/  LDG.E R8, desc[UR4][R6.64+-0x20] ;  /* 0xffffe00406087981 */ /* 0x002ea2000c1e1900 */
[----:B------:R-:W-:-:S05]  /*01b0*/  IMAD.MOV.U32 R5, RZ, RZ, R12 ;  /* 0x000000ffff057224 */ /* 0x000fca00078e000c */
[----:B------:R-:W2:Y:S02]  /*01c0*/  LDG.E R9, desc[UR4][R4.64+-0x20] ;  /* 0xffffe00404097981 */ /* 0x000ea4000c1e1900 */
[----:B--2---:R-:W-:Y:S01]  /*01d0*/  IMAD.IADD R11, R8, 0x1, R9 ;  /* 0x00000001080b7824 */ /* 0x004fe200078e0209 */
[----:B------:R-:W-:Y:S01]  /*01e0*/  MOV R8, R13 ;  /* 0x0000000d00087202 */ /* 0x000fe20000000f00 */
[----:B------:R-:W-:-:S05]  /*01f0*/  IMAD.MOV.U32 R9, RZ, RZ, R16 ;  /* 0x000000ffff097224 */ /* 0x000fca00078e0010 */
[----:B------:R0:W-:Y:S04]  /*0200*/  STG.E desc[UR4][R8.64+-0x20], R11 ;  /* 0xffffe00b08007986 */ /* 0x0001e8000c101904 */
[----:B------:R-:W2:Y:S04]  /*0210*/  LDG.E R12, desc[UR4][R6.64+-0x1c] ;  /* 0xffffe404060c7981 */ /* 0x000ea8000c1e1900 */
[----:B------:R-:W2:Y:S02]  /*0220*/  LDG.E R13, desc[UR4][R4.64+-0x1c] ;  /* 0xffffe404040d7981 */ /* 0x000ea4000c1e1900 */
[----:B--2---:R-:W-:-:S05]  /*0230*/  IMAD.IADD R13, R12, 0x1, R13 ;  /* 0x000000010c0d7824 */ /* 0x004fca00078e020d */
[----:B------:R1:W-:Y:S04]  /*0240*/  STG.E desc[UR4][R8.64+-0x1c], R13 ;  /* 0xffffe40d08007986 */ /* 0x0003e8000c101904 */
[----:B------:R-:W2:Y:S04]  /*0250*/  LDG.E R12, desc[UR4][R6.64+-0x18] ;  /* 0xffffe804060c7981 */ /* 0x000ea8000c1e1900 */
[----:B------:R-:W2:Y:S02]  /*0260*/  LDG.E R15, desc[UR4][R4.64+-0x18] ;  /* 0xffffe804040f7981 */ /* 0x000ea4000c1e1900 */
[----:B--2---:R-:W-:-:S05]  /*0270*/  IMAD.IADD R15, R12, 0x1, R15 ;  /* 0x000000010c0f7824 */ /* 0x004fca00078e020f */
[----:B------:R2:W-:Y:S04]  /*0280*/  STG.E desc[UR4][R8.64+-0x18], R15 ;  /* 0xffffe80f08007986 */ /* 0x0005e8000c101904 */
[----:B------:R-:W3:Y:S04]  /*0290*/  LDG.E R12, desc[UR4][R6.64+-0x14] ;  /* 0xffffec04060c7981 */ /* 0x000ee8000c1e1900 */
[----:B------:R-:W3:Y:S02]  /*02a0*/  LDG.E R17, desc[UR4][R4.64+-0x14] ;  /* 0xffffec0404117981 */ /* 0x000ee4000c1e1900 */
[----:B---3--:R-:W-:-:S05]  /*02b0*/  IADD3 R17, PT, PT, R12, R17, RZ ;  /* 0x000000110c117210 */ /* 0x008fca0007ffe0ff */
[----:B------:R3:W-:Y:S04]  /*02c0*/  STG.E desc[UR4][R8.64+-0x14], R17 ;  /* 0xffffec1108007986 */ /* 0x0007e8000c101904 */
[----:B0-----:R-:W4:Y:S04]  /*02d0*/  LDG.E R11, desc[UR4][R6.64+-0x10] ;  /* 0xfffff004060b7981 */ /* 0x001f28000c1e1900 */
[----:B------:R-:W4:Y:S02]  /*02e0*/  LDG.E R12, desc[UR4][R4.64+-0x10] ;  /* 0xfffff004040c7981 */ /* 0x000f24000c1e1900 */
[----:B----4-:R-:W-:-:S05]  /*02f0*/  IMAD.IADD R11, R11, 0x1, R12 ;  /* 0x000000010b0b7824 */ /* 0x010fca00078e020c */
[----:B------:R0:W-:Y:S04]  /*0300*/  STG.E desc[UR4][R8.64+-0x10], R11 ;  /* 0xfffff00b08007986 */ /* 0x0001e8000c101904 */
[----:B------:R-:W4:Y:S04]  /*0310*/  LDG.E R12, desc[UR4][R6.64+-0xc] ;  /* 0xfffff404060c7981 */ /* 0x000f28000c1e1900 */
[----:B-1----:R-:W4:Y:S02]  /*0320*/  LDG.E R13, desc[UR4][R4.64+-0xc] ;  /* 0xfffff404040d7981 */ /* 0x002f24000c1e1900 */
[----:B----4-:R-:W-:-:S05]  /*0330*/  IMAD.IADD R13, R12, 0x1, R13 ;  /* 0x000000010c0d7824 */ /* 0x010fca00078e020d */
[----:B------:R1:W-:Y:S04]  /*0340*/  STG.E desc[UR4][R8.64+-0xc], R13 ;  /* 0xfffff40d08007986 */ /* 0x0003e8000c101904 */
[----:B------:R-:W4:Y:S04]  /*0350*/  LDG.E R12, desc[UR4][R6.64+-0x8] ;  /* 0xfffff804060c7981 */ /* 0x000f28000c1e1900 */
[----:B--2---:R-:W4:Y:S02]  /*0360*/  LDG.E R15, desc[UR4][R4.64+-0x8] ;  /* 0xfffff804040f7981 */ /* 0x004f24000c1e1900 */
[----:B----4-:R-:W-:-:S05]  /*0370*/  IMAD.IADD R15, R12, 0x1, R15 ;  /* 0x000000010c0f7824 */ /* 0x010fca00078e020f */
[----:B------:R2:W-:Y:S04]  /*0380*/  STG.E desc[UR4][R8.64+-0x8], R15 ;  /* 0xfffff80f08007986 */ /* 0x0005e8000c101904 */
[----:B------:R-:W4:Y:S04]  /*0390*/  LDG.E R12, desc[UR4][R6.64+-0x4] ;  /* 0xfffffc04060c7981 */ /* 0x000f28000c1e1900 */
[----:B---3--:R-:W4:Y:S02]  /*03a0*/  LDG.E R17, desc[UR4][R4.64+-0x4] ;  /* 0xfffffc0404117981 */ /* 0x008f24000c1e1900 */
[----:B----4-:R-:W-:-:S05]  /*03b0*/  IADD3 R17, PT, PT, R12, R17, RZ ;  /* 0x000000110c117210 */ /* 0x010fca0007ffe0ff */
        /* <DEDUP_REMOVED lines=20> */
[----:B------:R-:W-:Y:S04]  /*0500*/  STG.E desc[UR4][R8.64+0x10], R11 ;  /* 0x0000100b08007986 */ /* 0x000fe8000c101904 */
[----:B------:R-:W4:Y:S04]  /*0510*/  LDG.E R12, desc[UR4][R6.64+0x14] ;  /* 0x00001404060c7981 */ /* 0x000f28000c1e1900 */
[----:B-1----:R-:W4:Y:S02]  /*0520*/  LDG.E R13, desc[UR4][R4.64+0x14] ;  /* 0x00001404040d7981 */ /* 0x002f24000c1e1900 */
[----:B----4-:R-:W-:-:S05]  /*0530*/  IMAD.IADD R13, R12, 0x1, R13 ;  /* 0x000000010c0d7824 */ /* 0x010fca00078e020d */
[----:B------:R0:W-:Y:S04]  /*0540*/  STG.E desc[UR4][R8.64+0x14], R13 ;  /* 0x0000140d08007986 */ /* 0x0001e8000c101904 */
[----:B------:R-:W4:Y:S04]  /*0550*/  LDG.E R12, desc[UR4][R6.64+0x18] ;  /* 0x00001804060c7981 */ /* 0x000f28000c1e1900 */
[----:B--2---:R-:W4:Y:S01]  /*0560*/  LDG.E R15, desc[UR4][R4.64+0x18] ;  /* 0x00001804040f7981 */ /* 0x004f22000c1e1900 */
[----:B------:R-:W-:Y:S02]  /*0570*/  VIADD R10, R10, 0x10 ;  /* 0x000000100a0a7836 */ /* 0x000fe40000000000 */
[----:B----4-:R-:W-:-:S05]  /*0580*/  IMAD.IADD R15, R12, 0x1, R15 ;  /* 0x000000010c0f7824 */ /* 0x010fca00078e020f */
[----:B------:R1:W-:Y:S04]  /*0590*/  STG.E desc[UR4][R8.64+0x18], R15 ;  /* 0x0000180f08007986 */ /* 0x0003e8000c101904 */
[----:B------:R2:W4:Y:S04]  /*05a0*/  LDG.E R12, desc[UR4][R6.64+0x1c] ;  /* 0x00001c04060c7981 */ /* 0x000528000c1e1900 */
[----:B---3--:R-:W4:Y:S01]  /*05b0*/  LDG.E R17, desc[UR4][R4.64+0x1c] ;  /* 0x00001c0404117981 */ /* 0x008f22000c1e1900 */
[----:B------:R-:W-:Y:S02]  /*05c0*/  ISETP.NE.AND P1, PT, R10, RZ, PT ;  /* 0x000000ff0a00720c */ /* 0x000fe40003f25270 */
[----:B0-----:R-:W-:-:S02]  /*05d0*/  IADD3 R13, P2, PT, R8, 0x40, RZ ;  /* 0x00000040080d7810 */ /* 0x001fc40007f5e0ff */
[----:B------:R-:W-:Y:S02]  /*05e0*/  IADD3 R11, P3, PT, R4, 0x40, RZ ;  /* 0x00000040040b7810 */ /* 0x000fe40007f7e0ff */
[----:B--2---:R-:W-:Y:S01]  /*05f0*/  IADD3 R6, P4, PT, R6, 0x40, RZ ;  /* 0x0000004006067810 */ /* 0x004fe20007f9e0ff */
[----:B------:R-:W-:-:S03]  /*0600*/  IMAD.X R16, RZ, RZ, R9, P2 ;  /* 0x000000ffff107224 */ /* 0x000fc600010e0609 */
[----:B------:R-:W-:Y:S02]  /*0610*/  IADD3.X R7, PT, PT, RZ, R7, RZ, P4, !PT ;  /* 0x00000007ff077210 */ /* 0x000fe400027fe4ff */
[----:B----4-:R-:W-:Y:S01]  /*0620*/  IADD3 R17, PT, PT, R12, R17, RZ ;  /* 0x000000110c117210 */ /* 0x010fe20007ffe0ff */
[----:B------:R-:W-:-:S04]  /*0630*/  IMAD.X R12, RZ, RZ, R5, P3 ;  /* 0x000000ffff0c7224 */ /* 0x000fc800018e0605 */
[----:B------:R1:W-:Y:S01]  /*0640*/  STG.E desc[UR4][R8.64+0x1c], R17 ;  /* 0x00001c1108007986 */ /* 0x0003e2000c101904 */
[----:B------:R-:W-:Y:S05]  /*0650*/  @P1 BRA `(.L_x_8) ;  /* 0xfffffff800cc1947 */ /* 0x000fea000383ffff */
.L_x_7:
[----:B------:R-:W-:Y:S05]  /*0660*/  @!P0 EXIT ;  /* 0x000000000000894d */ /* 0x000fea0003800000 */
[----:B------:R-:W-:Y:S02]  /*0670*/  ISETP.GE.U32.AND P1, PT, R14, 0x8, PT ;  /* 0x000000080e00780c */ /* 0x000fe40003f26070 */
[----:B------:R-:W-:-:S04]  /*0680*/  LOP3.LUT R16, R2, 0x7, RZ, 0xc0, !PT ;  /* 0x0000000702107812 */ /* 0x000fc800078ec0ff */
[----:B------:R-:W-:-:S07]  /*0690*/  ISETP.NE.AND P0, PT, R16, RZ, PT ;  /* 0x000000ff1000720c */ /* 0x000fce0003f05270 */
[----:B------:R-:W-:Y:S06]  /*06a0*/  @!P1 BRA `(.L_x_9) ;  /* 0x0000000000d09947 */ /* 0x000fec0003800000 */
[----:B------:R-:W0:Y:S01]  /*06b0*/  LDC.64 R10, c[0x0][0x380] ;  /* 0x0000e000ff0a7b82 */ /* 0x000e220000000a00 */
[C---:B------:R-:W-:Y:S01]  /*06c0*/  IMAD.IADD R5, R0.reuse, 0x1, R3 ;  /* 0x0000000100057824 */ /* 0x040fe200078e0203 */
[----:B------:R-:W2:Y:S06]  /*06d0*/  LDCU.128 UR8, c[0x0][0x380] ;  /* 0x00007000ff0877ac */ /* 0x000eac0008000c00 */
[----:B------:R-:W3:Y:S08]  /*06e0*/  LDC.64 R12, c[0x0][0x388] ;  /* 0x0000e200ff0c7b82 */ /* 0x000ef00000000a00 */
[----:B-1----:R-:W1:Y:S01]  /*06f0*/  LDC.64 R8, c[0x0][0x390] ;  /* 0x0000e400ff087b82 */ /* 0x002e620000000a00 */
[----:B------:R-:W-:Y:S01]  /*0700*/  IADD3 R17, P1, PT, R0, R3, RZ ;  /* 0x0000000300117210 */ /* 0x000fe20007f3e0ff */
[----:B------:R-:W4:Y:S01]  /*0710*/  LDCU.64 UR6, c[0x0][0x390] ;  /* 0x00007200ff0677ac */ /* 0x000f220008000a00 */
[----:B0-----:R-:W-:-:S06]  /*0720*/  IMAD.WIDE.U32 R10, R5, 0x4, R10 ;  /* 0x00000004050a7825 */ /* 0x001fcc00078e000a */
[----:B------:R-:W5:Y:S01]  /*0730*/  LDG.E R10, desc[UR4][R10.64] ;  /* 0x000000040a0a7981 */ /* 0x000f62000c1e1900 */
[----:B---3--:R-:W-:-:S06]  /*0740*/  IMAD.WIDE.U32 R12, R5, 0x4, R12 ;  /* 0x00000004050c7825 */ /* 0x008fcc00078e000c */
[----:B------:R-:W5:Y:S01]  /*0750*/  LDG.E R13, desc[UR4][R12.64] ;  /* 0x000000040c0d7981 */ /* 0x000f62000c1e1900 */
[----:B------:R-:W-:Y:S02]  /*0760*/  IMAD.X R4, RZ, RZ, RZ, P1 ;  /* 0x000000ffff047224 */ /* 0x000fe400008e06ff */
[----:B------:R-:W-:-:S03]  /*0770*/  IMAD.SHL.U32 R14, R17, 0x4, RZ ;  /* 0x00000004110e7824 */ /* 0x000fc600078e00ff */
[----:B------:R-:W-:Y:S02]  /*0780*/  SHF.L.U64.HI R17, R17, 0x2, R4 ;  /* 0x0000000211117819 */ /* 0x000fe40000010204 */
[C---:B--2---:R-:W-:Y:S02]  /*0790*/  IADD3 R6, P1, PT, R14.reuse, UR8, RZ ;  /* 0x000000080e067c10 */ /* 0x044fe4000ff3e0ff */
[----:B------:R-:W-:Y:S02]  /*07a0*/  IADD3 R4, P2, PT, R14, UR10, RZ ;  /* 0x0000000a0e047c10 */ /* 0x000fe4000ff5e0ff */
[----:B------:R-:W-:Y:S02]  /*07b0*/  IADD3.X R7, PT, PT, R17, UR9, RZ, P1, !PT ;  /* 0x0000000911077c10 */ /* 0x000fe40008ffe4ff */
[----:B-----5:R-:W-:Y:S01]  /*07c0*/  IADD3 R15, PT, PT, R10, R13, RZ ;  /* 0x0000000d0a0f7210 */ /* 0x020fe20007ffe0ff */
[----:B-1----:R-:W-:Y:S01]  /*07d0*/  IMAD.WIDE.U32 R10, R5, 0x4, R8 ;  /* 0x00000004050a7825 */ /* 0x002fe200078e0008 */
[----:B------:R-:W-:-:S04]  /*07e0*/  IADD3.X R5, PT, PT, R17, UR11, RZ, P2, !PT ;  /* 0x0000000b11057c10 */ /* 0x000fc800097fe4ff */
[----:B------:R0:W-:Y:S04]  /*07f0*/  STG.E desc[UR4][R10.64], R15 ;  /* 0x0000000f0a007986 */ /* 0x0001e8000c101904 */
[----:B------:R-:W2:Y:S04]  /*0800*/  LDG.E R12, desc[UR4][R6.64+0x4] ;  /* 0x00000404060c7981 */ /* 0x000ea8000c1e1900 */
[----:B------:R-:W2:Y:S01]  /*0810*/  LDG.E R13, desc[UR4][R4.64+0x4] ;  /* 0x00000404040d7981 */ /* 0x000ea2000c1e1900 */
[----:B----4-:R-:W-:-:S04]  /*0820*/  IADD3 R8, P1, PT, R14, UR6, RZ ;  /* 0x000000060e087c10 */ /* 0x010fc8000ff3e0ff */
[----:B------:R-:W-:Y:S01]  /*0830*/  IADD3.X R9, PT, PT, R17, UR7, RZ, P1, !PT ;  /* 0x0000000711097c10 */ /* 0x000fe20008ffe4ff */
[----:B--2---:R-:W-:-:S05]  /*0840*/  IMAD.IADD R13, R12, 0x1, R13 ;  /* 0x000000010c0d7824 */ /* 0x004fca00078e020d */
[----:B------:R1:W-:Y:S04]  /*0850*/  STG.E desc[UR4][R8.64+0x4], R13 ;  /* 0x0000040d08007986 */ /* 0x0003e8000c101904 */
[----:B------:R-:W2:Y:S04]  /*0860*/  LDG.E R12, desc[UR4][R6.64+0x8] ;  /* 0x00000804060c7981 */ /* 0x000ea8000c1e1900 */
[----:B------:R-:W2:Y:S02]  /*0870*/  LDG.E R17, desc[UR4][R4.64+0x8] ;  /* 0x0000080404117981 */ /* 0x000ea4000c1e1900 */
[----:B--2---:R-:W-:-:S05]  /*0880*/  IMAD.IADD R17, R12, 0x1, R17 ;  /* 0x000000010c117824 */ /* 0x004fca00078e0211 */
[----:B------:R2:W-:Y:S04]  /*0890*/  STG.E desc[UR4][R8.64+0x8], R17 ;  /* 0x0000081108007986 */ /* 0x0005e8000c101904 */
[----:B0-----:R-:W3:Y:S04]  /*08a0*/  LDG.E R10, desc[UR4][R6.64+0xc] ;  /* 0x00000c04060a7981 */ /* 0x001ee8000c1e1900 */
[----:B------:R-:W3:Y:S02]  /*08b0*/  LDG.E R11, desc[UR4][R4.64+0xc] ;  /* 0x00000c04040b7981 */ /* 0x000ee4000c1e1900 */
[----:B---3--:R-:W-:-:S05]  /*08c0*/  IMAD.IADD R11, R10, 0x1, R11 ;  /* 0x000000010a0b7824 */ /* 0x008fca00078e020b */
[----:B------:R0:W-:Y:S04]  /*08d0*/  STG.E desc[UR4][R8.64+0xc], R11 ;  /* 0x00000c0b08007986 */ /* 0x0001e8000c101904 */
[----:B------:R-:W3:Y:S04]  /*08e0*/  LDG.E R10, desc[UR4][R6.64+0x10] ;  /* 0x00001004060a7981 */ /* 0x000ee8000c1e1900 */
[----:B------:R-:W3:Y:S02]  /*08f0*/  LDG.E R15, desc[UR4][R4.64+0x10] ;  /* 0x00001004040f7981 */ /* 0x000ee4000c1e1900 */
[----:B---3--:R-:W-:-:S05]  /*0900*/  IADD3 R15, PT, PT, R10, R15, RZ ;  /* 0x0000000f0a0f7210 */ /* 0x008fca0007ffe0ff */
        /* <DEDUP_REMOVED lines=9> */
[----:B------:R-:W2:Y:S04]  /*09a0*/  LDG.E R10, desc[UR4][R6.64+0x1c] ;  /* 0x00001c04060a7981 */ /* 0x000ea8000c1e1900 */
[----:B0-----:R-:W2:Y:S01]  /*09b0*/  LDG.E R11, desc[UR4][R4.64+0x1c] ;  /* 0x00001c04040b7981 */ /* 0x001ea2000c1e1900 */
[----:B------:R-:W-:Y:S01]  /*09c0*/  VIADD R3, R3, 0x8 ;  /* 0x0000000803037836 */ /* 0x000fe20000000000 */
[----:B--2---:R-:W-:-:S05]  /*09d0*/  IADD3 R11, PT, PT, R10, R11, RZ ;  /* 0x0000000b0a0b7210 */ /* 0x004fca0007ffe0ff */
[----:B------:R3:W-:Y:S02]  /*09e0*/  STG.E desc[UR4][R8.64+0x1c], R11 ;  /* 0x00001c0b08007986 */ /* 0x0007e4000c101904 */
.L_x_9:
[----:B------:R-:W-:Y:S05]  /*09f0*/  @!P0 EXIT ;  /* 0x000000000000894d */ /* 0x000fea0003800000 */
[----:B------:R-:W-:Y:S02]  /*0a00*/  ISETP.GE.U32.AND P1, PT, R16, 0x4, PT ;  /* 0x000000041000780c */ /* 0x000fe40003f26070 */
[----:B------:R-:W-:-:S04]  /*0a10*/  LOP3.LUT R2, R2, 0x3, RZ, 0xc0, !PT ;  /* 0x0000000302027812 */ /* 0x000fc800078ec0ff */
[----:B------:R-:W-:-:S07]  /*0a20*/  ISETP.NE.AND P0, PT, R2, RZ, PT ;  /* 0x000000ff0200720c */ /* 0x000fce0003f05270 */
[----:B------:R-:W-:Y:S06]  /*0a30*/  @!P1 BRA `(.L_x_10) ;  /* 0x0000000000909947 */ /* 0x000fec0003800000 */
[----:B------:R-:W0:Y:S01]  /*0a40*/  LDC.64 R4, c[0x0][0x380] ;  /* 0x0000e000ff047b82 */ /* 0x000e220000000a00 */
[----:B-1-3--:R-:W-:Y:S01]  /*0a50*/  IMAD.IADD R17, R0, 0x1, R3 ;  /* 0x0000000100117824 */ /* 0x00afe200078e0203 */
[----:B------:R-:W1:Y:S01]  /*0a60*/  LDCU.128 UR8, c[0x0][0x380] ;  /* 0x00007000ff0877ac */ /* 0x000e620008000c00 */
[----:B------:R-:W2:Y:S05]  /*0a70*/  LDCU.64 UR6, c[0x0][0x390] ;  /* 0x00007200ff0677ac */ /* 0x000eaa0008000a00 */
[----:B------:R-:W3:Y:S08]  /*0a80*/  LDC.64 R6, c[0x0][0x388] ;  /* 0x0000e200ff067b82 */ /* 0x000ef00000000a00 */
[----:B------:R-:W4:Y:S01]  /*0a90*/  LDC.64 R12, c[0x0][0x390] ;  /* 0x0000e400ff0c7b82 */ /* 0x000f220000000a00 */
[----:B0-----:R-:W-:-:S06]  /*0aa0*/  IMAD.WIDE.U32 R8, R17, 0x4, R4 ;  /* 0x0000000411087825 */ /* 0x001fcc00078e0004 */
[----:B------:R-:W5:Y:S01]  /*0ab0*/  LDG.E R8, desc[UR4][R8.64] ;  /* 0x0000000408087981 */ /* 0x000f62000c1e1900 */
[----:B---3--:R-:W-:-:S06]  /*0ac0*/  IMAD.WIDE.U32 R10, R17, 0x4, R6 ;  /* 0x00000004110a7825 */ /* 0x008fcc00078e0006 */
[----:B------:R-:W5:Y:S01]  /*0ad0*/  LDG.E R11, desc[UR4][R10.64] ;  /* 0x000000040a0b7981 */ /* 0x000f62000c1e1900 */
[----:B------:R-:W-:-:S04]  /*0ae0*/  IADD3 R4, P1, PT, R0, R3, RZ ;  /* 0x0000000300047210 */ /* 0x000fc80007f3e0ff */
[----:B------:R-:W-:Y:S01]  /*0af0*/  IADD3.X R5, PT, PT, RZ, RZ, RZ, P1, !PT ;  /* 0x000000ffff057210 */ /* 0x000fe20000ffe4ff */
[----:B------:R-:W-:-:S03]  /*0b00*/  IMAD.SHL.U32 R16, R4, 0x4, RZ ;  /* 0x0000000404107824 */ /* 0x000fc600078e00ff */
[----:B------:R-:W-:Y:S02]  /*0b10*/  SHF.L.U64.HI R14, R4, 0x2, R5 ;  /* 0x00000002040e7819 */ /* 0x000fe40000010205 */
[C---:B-1----:R-:W-:Y:S02]  /*0b20*/  IADD3 R6, P1, PT, R16.reuse, UR8, RZ ;  /* 0x0000000810067c10 */ /* 0x042fe4000ff3e0ff */
[----:B------:R-:W-:Y:S01]  /*0b30*/  IADD3 R4, P2, PT, R16, UR10, RZ ;  /* 0x0000000a10047c10 */ /* 0x000fe2000ff5e0ff */
[----:B----4-:R-:W-:Y:S01]  /*0b40*/  IMAD.WIDE.U32 R12, R17, 0x4, R12 ;  /* 0x00000004110c7825 */ /* 0x010fe200078e000c */
[C---:B------:R-:W-:Y:S02]  /*0b50*/  IADD3.X R7, PT, PT, R14.reuse, UR9, RZ, P1, !PT ;  /* 0x000000090e077c10 */ /* 0x040fe40008ffe4ff */
[----:B------:R-:W-:Y:S01]  /*0b60*/  IADD3.X R5, PT, PT, R14, UR11, RZ, P2, !PT ;  /* 0x0000000b0e057c10 */ /* 0x000fe200097fe4ff */
[----:B-----5:R-:W-:-:S05]  /*0b70*/  IMAD.IADD R15, R8, 0x1, R11 ;  /* 0x00000001080f7824 */ /* 0x020fca00078e020b */
[----:B------:R0:W-:Y:S04]  /*0b80*/  STG.E desc[UR4][R12.64], R15 ;  /* 0x0000000f0c007986 */ /* 0x0001e8000c101904 */
[----:B------:R-:W3:Y:S04]  /*0b90*/  LDG.E R10, desc[UR4][R6.64+0x4] ;  /* 0x00000404060a7981 */ /* 0x000ee8000c1e1900 */
[----:B------:R-:W3:Y:S01]  /*0ba0*/  LDG.E R11, desc[UR4][R4.64+0x4] ;  /* 0x00000404040b7981 */ /* 0x000ee2000c1e1900 */
[----:B--2---:R-:W-:-:S04]  /*0bb0*/  IADD3 R8, P1, PT, R16, UR6, RZ ;  /* 0x0000000610087c10 */ /* 0x004fc8000ff3e0ff */
[----:B------:R-:W-:Y:S02]  /*0bc0*/  IADD3.X R9, PT, PT, R14, UR7, RZ, P1, !PT ;  /* 0x000000070e097c10 */ /* 0x000fe40008ffe4ff */
[----:B---3--:R-:W-:-:S05]  /*0bd0*/  IADD3 R11, PT, PT, R10, R11, RZ ;  /* 0x0000000b0a0b7210 */ /* 0x008fca0007ffe0ff */
[----:B------:R2:W-:Y:S04]  /*0be0*/  STG.E desc[UR4][R8.64+0x4], R11 ;  /* 0x0000040b08007986 */ /* 0x0005e8000c101904 */
[----:B------:R-:W3:Y:S04]  /*0bf0*/  LDG.E R10, desc[UR4][R6.64+0x8] ;  /* 0x00000804060a7981 */ /* 0x000ee8000c1e1900 */
[----:B------:R-:W3:Y:S02]  /*0c00*/  LDG.E R17, desc[UR4][R4.64+0x8] ;  /* 0x0000080404117981 */ /* 0x000ee4000c1e1900 */
[----:B---3--:R-:W-:-:S05]  /*0c10*/  IMAD.IADD R17, R10, 0x1, R17 ;  /* 0x000000010a117824 */ /* 0x008fca00078e0211 */
[----:B------:R2:W-:Y:S04]  /*0c20*/  STG.E desc[UR4][R8.64+0x8], R17 ;  /* 0x0000081108007986 */ /* 0x0005e8000c101904 */
[----:B------:R-:W3:Y:S04]  /*0c30*/  LDG.E R10, desc[UR4][R6.64+0xc] ;  /* 0x00000c04060a7981 */ /* 0x000ee8000c1e1900 */
[----:B0-----:R-:W3:Y:S01]  /*0c40*/  LDG.E R13, desc[UR4][R4.64+0xc] ;  /* 0x00000c04040d7981 */ /* 0x001ee2000c1e1900 */
[----:B------:R-:W-:Y:S01]  /*0c50*/  IADD3 R3, PT, PT, R3, 0x4, RZ ;  /* 0x0000000403037810 */ /* 0x000fe20007ffe0ff */
[----:B---3--:R-:W-:-:S05]  /*0c60*/  IMAD.IADD R13, R10, 0x1, R13 ;  /* 0x000000010a0d7824 */ /* 0x008fca00078e020d */
[----:B------:R2:W-:Y:S02]  /*0c70*/  STG.E desc[UR4][R8.64+0xc], R13 ;  /* 0x00000c0d08007986 */ /* 0x0005e4000c101904 */
.L_x_10:
[----:B------:R-:W-:Y:S05]  /*0c80*/  @!P0 EXIT ;  /* 0x000000000000894d */ /* 0x000fea0003800000 */
[----:B------:R-:W0:Y:S01]  /*0c90*/  LDC.64 R4, c[0x0][0x390] ;  /* 0x0000e400ff047b82 */ /* 0x000e220000000a00 */
[----:B------:R-:W-:Y:S02]  /*0ca0*/  IMAD.IADD R3, R0, 0x1, R3 ;  /* 0x0000000100037824 */ /* 0x000fe400078e0203 */
[----:B------:R-:W-:-:S05]  /*0cb0*/  IMAD.MOV R0, RZ, RZ, -R2 ;  /* 0x000000ffff007224 */ /* 0x000fca00078e0a02 */
[----:B------:R-:W4:Y:S08]  /*0cc0*/  LDC.64 R6, c[0x0][0x388] ;  /* 0x0000e200ff067b82 */ /* 0x000f300000000a00 */
[----:B-123--:R-:W1:Y:S01]  /*0cd0*/  LDC.64 R8, c[0x0][0x380] ;  /* 0x0000e000ff087b82 */ /* 0x00ee620000000a00 */
[----:B0-----:R-:W-:-:S04]  /*0ce0*/  IMAD.WIDE.U32 R4, R3, 0x4, R4 ;  /* 0x0000000403047825 */ /* 0x001fc800078e0004 */
[----:B------:R-:W-:Y:S01]  /*0cf0*/  IMAD.MOV.U32 R10, RZ, RZ, R4 ;  /* 0x000000ffff0a7224 */ /* 0x000fe200078e0004 */
[----:B------:R-:W-:Y:S01]  /*0d00*/  MOV R13, R5 ;  /* 0x00000005000d7202 */ /* 0x000fe20000000f00 */
[----:B----4-:R-:W-:-:S04]  /*0d10*/  IMAD.WIDE.U32 R6, R3, 0x4, R6 ;  /* 0x0000000403067825 */ /* 0x010fc800078e0006 */
[----:B------:R-:W-:Y:S02]  /*0d20*/  IMAD.MOV.U32 R11, RZ, RZ, R7 ;  /* 0x000000ffff0b7224 */ /* 0x000fe400078e0007 */
[----:B-1----:R-:W-:-:S07]  /*0d30*/  IMAD.WIDE.U32 R8, R3, 0x4, R8 ;  /* 0x0000000403087825 */ /* 0x002fce00078e0008 */
.L_x_11:
[----:B0-----:R-:W-:Y:S01]  /*0d40*/  MOV R2, R8 ;  /* 0x0000000800027202 */ /* 0x001fe20000000f00 */
[----:B------:R-:W-:Y:S01]  /*0d50*/  IMAD.MOV.U32 R3, RZ, RZ, R9 ;  /* 0x000000ffff037224 */ /* 0x000fe200078e0009 */
[----:B------:R-:W-:Y:S01]  /*0d60*/  MOV R5, R11 ;  /* 0x0000000b00057202 */ /* 0x000fe20000000f00 */
[----:B------:R-:W-:-:S03]  /*0d70*/  IMAD.MOV.U32 R4, RZ, RZ, R6 ;  /* 0x000000ffff047224 */ /* 0x000fc600078e0006 */
[----:B------:R0:W2:Y:S04]  /*0d80*/  LDG.E R2, desc[UR4][R2.64] ;  /* 0x0000000402027981 */ /* 0x0000a8000c1e1900 */
[----:B------:R-:W2:Y:S01]  /*0d90*/  LDG.E R5, desc[UR4][R4.64] ;  /* 0x0000000404057981 */ /* 0x000ea2000c1e1900 */
[----:B------:R-:W-:Y:S01]  /*0da0*/  VIADD R0, R0, 0x1 ;  /* 0x0000000100007836 */ /* 0x000fe20000000000 */
[----:B------:R-:W-:Y:S02]  /*0db0*/  IADD3 R8, P3, PT, R8, 0x4, RZ ;  /* 0x0000000408087810 */ /* 0x000fe40007f7e0ff */
[----:B------:R-:W-:Y:S02]  /*0dc0*/  IADD3 R6, P2, PT, R6, 0x4, RZ ;  /* 0x0000000406067810 */ /* 0x000fe40007f5e0ff */
[----:B------:R-:W-:Y:S01]  /*0dd0*/  ISETP.NE.AND P0, PT, R0, RZ, PT ;  /* 0x000000ff0000720c */ /* 0x000fe20003f05270 */
[----:B------:R-:W-:Y:S01]  /*0de0*/  IMAD.X R9, RZ, RZ, R9, P3 ;  /* 0x000000ffff097224 */ /* 0x000fe200018e0609 */
[----:B0-----:R-:W-:-:S02]  /*0df0*/  MOV R3, R13 ;  /* 0x0000000d00037202 */ /* 0x001fc40000000f00 */
[----:B------:R-:W-:Y:S01]  /*0e00*/  IADD3.X R11, PT, PT, RZ, R11, RZ, P2, !PT ;  /* 0x0000000bff0b7210 */ /* 0x000fe200017fe4ff */
[----:B--2---:R-:W-:Y:S02]  /*0e10*/  IMAD.IADD R7, R2, 0x1, R5 ;  /* 0x0000000102077824 */ /* 0x004fe400078e0205 */
[----:B------:R-:W-:Y:S01]  /*0e20*/  IMAD.MOV.U32 R2, RZ, RZ, R10 ;  /* 0x000000ffff027224 */ /* 0x000fe200078e000a */
[----:B------:R-:W-:-:S04]  /*0e30*/  IADD3 R10, P1, PT, R10, 0x4, RZ ;  /* 0x000000040a0a7810 */ /* 0x000fc80007f3e0ff */
[----:B------:R0:W-:Y:S01]  /*0e40*/  STG.E desc[UR4][R2.64], R7 ;  /* 0x0000000702007986 */ /* 0x0001e2000c101904 */
[----:B------:R-:W-:Y:S01]  /*0e50*/  IMAD.X R13, RZ, RZ, R13, P1 ;  /* 0x000000ffff0d7224 */ /* 0x000fe200008e060d */
[----:B------:R-:W-:Y:S07]  /*0e60*/  @P0 BRA `(.L_x_11) ;  /* 0xfffffffc00b40947 */ /* 0x000fee000383ffff */
[----:B------:R-:W-:Y:S05]  /*0e70*/  EXIT ;  /* 0x000000000000794d */ /* 0x000fea0003800000 */
.L_x_12:
        /* <DEDUP_REMOVED lines=16> */
.L_x_15:


//--------------------- .nv.shared.reserved.0     --------------------------
	.section	.nv.shared.reserved.0,"aw",@nobits
	.weak		__nv_reservedSMEM_offset_0_alias
	.size		__nv_reservedSMEM_offset_0_alias, 0, 64
	.other		__nv_reservedSMEM_offset_0_alias,@"STO_CUDA_RESERVED_SHARED STV_DEFAULT"
__nv_reservedSMEM_offset_0_alias:
	.zero		0
	.zero		64


//--------------------- .nv.constant0._Z3q2cPiS_S_ii --------------------------
	.section	.nv.constant0._Z3q2cPiS_S_ii,"a",@progbits
	.sectionflags	@""
	.align	4
.nv.constant0._Z3q2cPiS_S_ii:
	.zero		928


//--------------------- .nv.constant0._Z3q2bPiS_S_ii --------------------------
	.section	.nv.constant0._Z3q2bPiS_S_ii,"a",@progbits
	.sectionflags	@""
	.align	4
.nv.constant0._Z3q2bPiS_S_ii:
	.zero		928


//--------------------- .nv.constant0._Z3q2aPiS_S_ii --------------------------
	.section	.nv.constant0._Z3q2aPiS_S_ii,"a",@progbits
	.sectionflags	@""
	.align	4
.nv.constant0._Z3q2aPiS_S_ii:
	.zero		928


//--------------------- SYMBOLS --------------------------

	.type		.nv.reservedSmem.offset0,@object
	.size		.nv.reservedSmem.offset0,0x4
